def gluon_tcgen05(
    a_ptr,
    b_ptr,
    c_ptr,
    M,
    N,
    K,
    stride_am,
    stride_bk,
    stride_cm,
    BLOCK_M: gl.constexpr,
    BLOCK_N: gl.constexpr,
    BLOCK_K: gl.constexpr,
    DTYPE: gl.constexpr,
    A_LAYOUT: gl.constexpr,
    B_LAYOUT: gl.constexpr,
    C_LAYOUT: gl.constexpr,
    B_SHAPE: gl.constexpr,
    TMEM_LAYOUT: gl.constexpr,
    TMEM_REG: gl.constexpr,
    TRANS_B: gl.constexpr,
    NUM_BUFFERS: gl.constexpr,
):
    a_desc = tma.make_tensor_descriptor(
        a_ptr, [M, K], [stride_am, 1], [BLOCK_M, BLOCK_K], A_LAYOUT
    )
    b_desc = tma.make_tensor_descriptor(
        b_ptr,
        [N, K] if TRANS_B else [K, N],
        [stride_bk, 1],
        B_SHAPE,
        B_LAYOUT,
    )
    c_desc = tma.make_tensor_descriptor(
        c_ptr, [M, N], [stride_cm, 1], [BLOCK_M, BLOCK_N], C_LAYOUT
    )

    a_bufs = gl.allocate_shared_memory(
        DTYPE, [NUM_BUFFERS, BLOCK_M, BLOCK_K], A_LAYOUT
    )
    b_bufs = gl.allocate_shared_memory(DTYPE, [NUM_BUFFERS] + B_SHAPE, B_LAYOUT)

    pid_m = gl.program_id(0)
    pid_n = gl.program_id(1)
    off_m = pid_m * BLOCK_M
    off_n = pid_n * BLOCK_N

    tma_bars = gl.allocate_shared_memory(
        gl.int64, [NUM_BUFFERS, 1], mbarrier.MBarrierLayout()
    )
    mma_bars = gl.allocate_shared_memory(
        gl.int64, [NUM_BUFFERS, 1], mbarrier.MBarrierLayout()
    )
    for i in gl.static_range(NUM_BUFFERS):
        mbarrier.init(tma_bars.index(i), count=1)
        mbarrier.init(mma_bars.index(i), count=1)

    acc_tmem = allocate_tensor_memory(gl.float32, [BLOCK_M, BLOCK_N], TMEM_LAYOUT)
    idx = 0
    phase = 0
    use_acc = False
    for k in range(0, K, BLOCK_K):
        a = a_bufs.index(idx)
        b = b_bufs.index(idx)
        tma_bar = tma_bars.index(idx)
        mma_bar = mma_bars.index(idx)
        mbarrier.expect(
            tma_bar, a_desc.block_type.nbytes + b_desc.block_type.nbytes
        )
        tma.async_copy_global_to_shared(a_desc, [off_m, k], tma_bar, a)
        tma.async_copy_global_to_shared(
            b_desc, [off_n, k] if TRANS_B else [k, off_n], tma_bar, b
        )
        mbarrier.wait(tma_bar, phase=phase)

        if TRANS_B:
            b = b.permute((1, 0))
        tcgen05_mma(a, b, acc_tmem, use_acc=use_acc)
        tcgen05_commit(mma_bar)
        mbarrier.wait(mma_bar, phase=phase)
        use_acc = True

        idx += 1
        if idx == NUM_BUFFERS:
            idx = 0
            phase ^= 1

    for i in gl.static_range(NUM_BUFFERS):
        mbarrier.invalidate(tma_bars.index(i))
        mbarrier.invalidate(mma_bars.index(i))

    acc = acc_tmem.load(TMEM_REG)
    c_smem = gl.allocate_shared_memory(DTYPE, [BLOCK_M, BLOCK_N], C_LAYOUT)
    c_smem.store(acc.to(DTYPE))
    fence_async_shared()
    tma.async_copy_shared_to_global(c_desc, [off_m, off_n], c_smem)
    tma.store_wait(pendings=0)

# config = {"BLOCK_K": 32, "BLOCK_M": 64, "BLOCK_N": 128, "arch": "sm_100", "dtype": "fp8e4m3", "num_buffers": 4, "num_warps": 4, "trans_b": 0}
# arch = sm_100


// ===== COMPILED SASS (sm_100a) =====

	.target	sm_100a

	.elftype	@"ET_EXEC"


//--------------------- .note.nv.tkinfo           --------------------------
	.section	.note.nv.tkinfo,"",@"SHT_NOTE"
	.sectionflags	@"SHF_NOTE_NV_TKINFO"
	.tkinfo
        /*0018*/ 	.word	0x00000081
        /*0030*/ 	.string	""
        /*0030*/ 	.string	"ptxas-blackwell"
        /*0030*/ 	.string	"Cuda compilation tools, release 12.9, V12.9.86"
        /*0030*/ 	.string	"Build cuda_12.9.r12.9/compiler.36037853_0"
        /*0030*/ 	.string	"-v  -suppress-debug-info  -lineinfo  -arch sm_100a "



//--------------------- .note.nv.cuver            --------------------------
	.section	.note.nv.cuver,"",@"SHT_NOTE"
	.sectionflags	@"SHF_NOTE_NV_CUVER"
        /*0018*/ 	.short	0x0001
        /*001a*/ 	.short	0x0064
        /*001c*/ 	.short	0x0001
        /*001e*/ 	.short	0x0000
        /*0020*/ 	.short	0x0001
        /*0022*/ 	.short	0x0000


//--------------------- .nv.info                  --------------------------
	.section	.nv.info,"",@"SHT_CUDA_INFO"
	.align	4


	//----- nvinfo : EIATTR_REGCOUNT
	.align		4
        /*0000*/ 	.byte	0x04, 0x2f
        /*0002*/ 	.short	(.L_4 - .L_3)
	.align		4
.L_3:
        /*0004*/ 	.word	index@(gluon_tcgen05)
        /*0008*/ 	.word	0x00000047


	//----- nvinfo : EIATTR_FRAME_SIZE
	.align		4
.L_4:
        /*000c*/ 	.byte	0x04, 0x11
        /*000e*/ 	.short	(.L_6 - .L_5)
	.align		4
.L_5:
        /*0010*/ 	.word	index@($__internal_2_$__cuda_sm10x_tcgen05_guardrail_trap_unallocated_columns_being_dealloced)
        /*0014*/ 	.word	0x00000000


	//----- nvinfo : EIATTR_FRAME_SIZE
	.align		4
.L_6:
        /*0018*/ 	.byte	0x04, 0x11
        /*001a*/ 	.short	(.L_8 - .L_7)
	.align		4
.L_7:
        /*001c*/ 	.word	index@($__internal_1_$__cuda_sm10x_tcgen05_guardrail_trap_phase_invalid_during_alloc)
        /*0020*/ 	.word	0x00000000


	//----- nvinfo : EIATTR_FRAME_SIZE
	.align		4
.L_8:
        /*0024*/ 	.byte	0x04, 0x11
        /*0026*/ 	.short	(.L_10 - .L_9)
	.align		4
.L_9:
        /*0028*/ 	.word	index@($__internal_0_$__cuda_sm10x_tcgen05_guardrail_trap_col_being_dealloced_not_returned_by_alloc)
        /*002c*/ 	.word	0x00000000


	//----- nvinfo : EIATTR_FRAME_SIZE
	.align		4
.L_10:
        /*0030*/ 	.byte	0x04, 0x11
        /*0032*/ 	.short	(.L_12 - .L_11)
	.align		4
.L_11:
        /*0034*/ 	.word	index@(gluon_tcgen05)
        /*0038*/ 	.word	0x00000000


	//----- nvinfo : EIATTR_MIN_STACK_SIZE
	.align		4
.L_12:
        /*003c*/ 	.byte	0x04, 0x12
        /*003e*/ 	.short	(.L_14 - .L_13)
	.align		4
.L_13:
        /*0040*/ 	.word	index@(gluon_tcgen05)
        /*0044*/ 	.word	0x00000000
.L_14:


//--------------------- .nv.info.gluon_tcgen05    --------------------------
	.section	.nv.info.gluon_tcgen05,"",@"SHT_CUDA_INFO"
	.sectionflags	@""
	.align	4


	//----- nvinfo : EIATTR_CUDA_API_VERSION
	.align		4
        /*0000*/ 	.byte	0x04, 0x37
        /*0002*/ 	.short	(.L_16 - .L_15)
.L_15:
        /*0004*/ 	.word	0x00000081


	//----- nvinfo : EIATTR_KPARAM_INFO
	.align		4
.L_16:
        /*0008*/ 	.byte	0x04, 0x17
        /*000a*/ 	.short	(.L_18 - .L_17)
.L_17:
        /*000c*/ 	.word	0x00000000
        /*0010*/ 	.short	0x000a
        /*0012*/ 	.short	0x0048
        /*0014*/ 	.byte	0x00, 0xf4, 0x21, 0x00


	//----- nvinfo : EIATTR_KPARAM_INFO
	.align		4
.L_18:
        /*0018*/ 	.byte	0x04, 0x17
        /*001a*/ 	.short	(.L_20 - .L_19)
.L_19:
        /*001c*/ 	.word	0x00000000
        /*0020*/ 	.short	0x0009
        /*0022*/ 	.short	0x0040
        /*0024*/ 	.byte	0x00, 0xf4, 0x21, 0x00


	//----- nvinfo : EIATTR_KPARAM_INFO
	.align		4
.L_20:
        /*0028*/ 	.byte	0x04, 0x17
        /*002a*/ 	.short	(.L_22 - .L_21)
.L_21:
        /*002c*/ 	.word	0x00000000
        /*0030*/ 	.short	0x0008
        /*0032*/ 	.short	0x0038
        /*0034*/ 	.byte	0x00, 0xf0, 0x21, 0x00


	//----- nvinfo : EIATTR_KPARAM_INFO
	.align		4
.L_22:
        /*0038*/ 	.byte	0x04, 0x17
        /*003a*/ 	.short	(.L_24 - .L_23)
.L_23:
        /*003c*/ 	.word	0x00000000
        /*0040*/ 	.short	0x0007
        /*0042*/ 	.short	0x0030
        /*0044*/ 	.byte	0x00, 0xf0, 0x21, 0x00


	//----- nvinfo : EIATTR_KPARAM_INFO
	.align		4
.L_24:
        /*0048*/ 	.byte	0x04, 0x17
        /*004a*/ 	.short	(.L_26 - .L_25)
.L_25:
        /*004c*/ 	.word	0x00000000
        /*0050*/ 	.short	0x0006
        /*0052*/ 	.short	0x0028
        /*0054*/ 	.byte	0x00, 0xf0, 0x21, 0x00


	//----- nvinfo : EIATTR_KPARAM_INFO
	.align		4
.L_26:
        /*0058*/ 	.byte	0x04, 0x17
        /*005a*/ 	.short	(.L_28 - .L_27)
.L_27:
        /*005c*/ 	.word	0x00000000
        /*0060*/ 	.short	0x0005
        /*0062*/ 	.short	0x0020
        /*0064*/ 	.byte	0x00, 0xf0, 0x11, 0x00


	//----- nvinfo : EIATTR_KPARAM_INFO
	.align		4
.L_28:
        /*0068*/ 	.byte	0x04, 0x17
        /*006a*/ 	.short	(.L_30 - .L_29)
.L_29:
        /*006c*/ 	.word	0x00000000
        /*0070*/ 	.short	0x0004
        /*0072*/ 	.short	0x001c
        /*0074*/ 	.byte	0x00, 0xf0, 0x11, 0x00


	//----- nvinfo : EIATTR_KPARAM_INFO
	.align		4
.L_30:
        /*0078*/ 	.byte	0x04, 0x17
        /*007a*/ 	.short	(.L_32 - .L_31)
.L_31:
        /*007c*/ 	.word	0x00000000
        /*0080*/ 	.short	0x0003
        /*0082*/ 	.short	0x0018
        /*0084*/ 	.byte	0x00, 0xf0, 0x11, 0x00


	//----- nvinfo : EIATTR_KPARAM_INFO
	.align		4
.L_32:
        /*0088*/ 	.byte	0x04, 0x17
        /*008a*/ 	.short	(.L_34 - .L_33)
.L_33:
        /*008c*/ 	.word	0x00000000
        /*0090*/ 	.short	0x0002
        /*0092*/ 	.short	0x0010
        /*0094*/ 	.byte	0x00, 0xf4, 0x21, 0x00


	//----- nvinfo : EIATTR_KPARAM_INFO
	.align		4
.L_34:
        /*0098*/ 	.byte	0x04, 0x17
        /*009a*/ 	.short	(.L_36 - .L_35)
.L_35:
        /*009c*/ 	.word	0x00000000
        /*00a0*/ 	.short	0x0001
        /*00a2*/ 	.short	0x0008
        /*00a4*/ 	.byte	0x00, 0xf4, 0x21, 0x00


	//----- nvinfo : EIATTR_KPARAM_INFO
	.align		4
.L_36:
        /*00a8*/ 	.byte	0x04, 0x17
        /*00aa*/ 	.short	(.L_38 - .L_37)
.L_37:
        /*00ac*/ 	.word	0x00000000
        /*00b0*/ 	.short	0x0000
        /*00b2*/ 	.short	0x0000
        /*00b4*/ 	.byte	0x00, 0xf4, 0x21, 0x00


	//----- nvinfo : EIATTR_AT_ENTRY_FRAGMENTS
	.align		4
.L_38:
        /*00b8*/ 	.byte	0x04, 0x4f
        /*00ba*/ 	.short	(.L_40 - .L_39)


	//   ....[0]....
.L_39:
        /*00bc*/ 	.word	0x00000004


	//----- nvinfo : EIATTR_RESERVED_SMEM_USED
	.align		4
.L_40:
        /*00c0*/ 	.byte	0x01, 0x41
	.zero		2


	//----- nvinfo : EIATTR_SPARSE_MMA_MASK
	.align		4
        /*00c4*/ 	.byte	0x03, 0x50
        /*00c6*/ 	.short	0x0000


	//----- nvinfo : EIATTR_TCGEN05_1CTA_USED
	.align		4
        /*00c8*/ 	.byte	0x01, 0x51
	.zero		2


	//----- nvinfo : EIATTR_MAXREG_COUNT
	.align		4
        /*00cc*/ 	.byte	0x03, 0x1b
        /*00ce*/ 	.short	0x00ff


	//----- nvinfo : EIATTR_NUM_BARRIERS
	.align		4
        /*00d0*/ 	.byte	0x02, 0x4c
        /*00d2*/ 	.byte	0x01
	.zero		1


	//----- nvinfo : EIATTR_INT_WARP_WIDE_INSTR_OFFSETS
	.align		4
        /*00d4*/ 	.byte	0x04, 0x31
        /*00d6*/ 	.short	(.L_42 - .L_41)


	//   ....[0]....
.L_41:
        /*00d8*/ 	.word	0x00001620


	//   ....[1]....
        /*00dc*/ 	.word	0x00001640


	//   ....[2]....
        /*00e0*/ 	.word	0x000016c0


	//   ....[3]....
        /*00e4*/ 	.word	0x00001a80


	//   ....[4]....
        /*00e8*/ 	.word	0x00001a90


	//   ....[5]....
        /*00ec*/ 	.word	0x00001af0


	//   ....[6]....
        /*00f0*/ 	.word	0x00001b00


	//   ....[7]....
        /*00f4*/ 	.word	0x00001ca0


	//   ....[8]....
        /*00f8*/ 	.word	0x00001cb0


	//   ....[9]....
        /*00fc*/ 	.word	0x00001e30


	//   ....[10]....
        /*0100*/ 	.word	0x00001e60


	//   ....[11]....
        /*0104*/ 	.word	0x00001e90


	//   ....[12]....
        /*0108*/ 	.word	0x00001eb0


	//   ....[13]....
        /*010c*/ 	.word	0x00002040


	//   ....[14]....
        /*0110*/ 	.word	0x00002050


	//   ....[15]....
        /*0114*/ 	.word	0x000023f0


	//   ....[16]....
        /*0118*/ 	.word	0x00002400


	//   ....[17]....
        /*011c*/ 	.word	0x00002870


	//   ....[18]....
        /*0120*/ 	.word	0x000028c0


	//----- nvinfo : EIATTR_COOP_GROUP_MASK_REGIDS
	.align		4
.L_42:
        /*0124*/ 	.byte	0x04, 0x29
        /*0126*/ 	.short	(.L_44 - .L_43)


	//   ....[0]....
.L_43:
        /*0128*/ 	.word	0xffffffff


	//   ....[1]....
        /*012c*/ 	.word	0xffffffff


	//   ....[2]....
        /*0130*/ 	.word	0xffffffff


	//   ....[3]....
        /*0134*/ 	.word	0xffffffff


	//   ....[4]....
        /*0138*/ 	.word	0xffffffff


	//   ....[5]....
        /*013c*/ 	.word	0xffffffff


	//   ....[6]....
        /*0140*/ 	.word	0xffffffff


	//   ....[7]....
        /*0144*/ 	.word	0xffffffff


	//   ....[8]....
        /*0148*/ 	.word	0xffffffff


	//   ....[9]....
        /*014c*/ 	.word	0xffffffff


	//----- nvinfo : EIATTR_COOP_GROUP_INSTR_OFFSETS
	.align		4
.L_44:
        /*0150*/ 	.byte	0x04, 0x28
        /*0152*/ 	.short	(.L_46 - .L_45)


	//   ....[0]....
.L_45:
        /*0154*/ 	.word	0x00000050


	//   ....[1]....
        /*0158*/ 	.word	0x00000310


	//   ....[2]....
        /*015c*/ 	.word	0x000004f0


	//   ....[3]....
        /*0160*/ 	.word	0x000009a0


	//   ....[4]....
        /*0164*/ 	.word	0x00000ae0


	//   ....[5]....
        /*0168*/ 	.word	0x00000f50


	//   ....[6]....
        /*016c*/ 	.word	0x00001090


	//   ....[7]....
        /*0170*/ 	.word	0x000014e0


	//   ....[8]....
        /*0174*/ 	.word	0x00002700


	//   ....[9]....
        /*0178*/ 	.word	0x00002970


	//----- nvinfo : EIATTR_VRC_CTA_INIT_COUNT
	.align		4
.L_46:
        /*017c*/ 	.byte	0x02, 0x4a
        /*017e*/ 	.byte	0x80
	.zero		1


	//----- nvinfo : EIATTR_MBARRIER_INSTR_OFFSETS
	.align		4
        /*0180*/ 	.byte	0x04, 0x39
        /*0182*/ 	.short	(.L_48 - .L_47)


	//   ....[0]....
.L_47:
        /*0184*/ 	.word	0x000016e0
        /*0188*/ 	.word	0x000000ff
        /*018c*/ 	.word	0x00006000
        /*0190*/ 	.short	0x0100
        /*0192*/ 	.byte	0x08
	.zero		1


	//   ....[1]....
        /*0194*/ 	.word	0x000016f0
        /*0198*/ 	.word	0x000000ff
        /*019c*/ 	.word	0x00006020
        /*01a0*/ 	.short	0x0100
        /*01a2*/ 	.byte	0x08
	.zero		1


	//   ....[2]....
        /*01a4*/ 	.word	0x000017a0
        /*01a8*/ 	.word	0x000000ff
        /*01ac*/ 	.word	0x00006008
        /*01b0*/ 	.short	0x0100
        /*01b2*/ 	.byte	0x08
	.zero		1


	//   ....[3]....
        /*01b4*/ 	.word	0x000017b0
        /*01b8*/ 	.word	0x000000ff
        /*01bc*/ 	.word	0x00006028
        /*01c0*/ 	.short	0x0100
        /*01c2*/ 	.byte	0x08
	.zero		1


	//   ....[4]....
        /*01c4*/ 	.word	0x00001890
        /*01c8*/ 	.word	0x000000ff
        /*01cc*/ 	.word	0x00006010
        /*01d0*/ 	.short	0x0100
        /*01d2*/ 	.byte	0x08
	.zero		1


	//   ....[5]....
        /*01d4*/ 	.word	0x000018a0
        /*01d8*/ 	.word	0x000000ff
        /*01dc*/ 	.word	0x00006030
        /*01e0*/ 	.short	0x0100
        /*01e2*/ 	.byte	0x08
	.zero		1


	//   ....[6]....
        /*01e4*/ 	.word	0x000019b0
        /*01e8*/ 	.word	0x000000ff
        /*01ec*/ 	.word	0x00006018
        /*01f0*/ 	.short	0x0100
        /*01f2*/ 	.byte	0x08
	.zero		1


	//   ....[7]....
        /*01f4*/ 	.word	0x000019c0
        /*01f8*/ 	.word	0x000000ff
        /*01fc*/ 	.word	0x00006038
        /*0200*/ 	.short	0x0100
        /*0202*/ 	.byte	0x08
	.zero		1


	//   ....[8]....
        /*0204*/ 	.word	0x00001b90
        /*0208*/ 	.word	0x000000ff
        /*020c*/ 	.word	0x00006000
        /*0210*/ 	.short	0x010a
        /*0212*/ 	.byte	0x08
	.zero		1


	//   ....[9]....
        /*0214*/ 	.word	0x00001d00
        /*0218*/ 	.word	0x000000ff
        /*021c*/ 	.word	0x00006020
        /*0220*/ 	.short	0x010a
        /*0222*/ 	.byte	0x08
	.zero		1


	//   ....[10]....
        /*0224*/ 	.word	0x00001f30
        /*0228*/ 	.word	0x000000ff
        /*022c*/ 	.word	0x00006000
        /*0230*/ 	.short	0x010a
        /*0232*/ 	.byte	0x09
	.zero		1


	//   ....[11]....
        /*0234*/ 	.word	0x00002090
        /*0238*/ 	.word	0x000000ff
        /*023c*/ 	.word	0x00006020
        /*0240*/ 	.short	0x010a
        /*0242*/ 	.byte	0x09
	.zero		1


	//   ....[12]....
        /*0244*/ 	.word	0x00002170
        /*0248*/ 	.word	0x000000ff
        /*024c*/ 	.word	0x00006000
        /*0250*/ 	.short	0x0108
        /*0252*/ 	.byte	0x08
	.zero		1


	//   ....[13]....
        /*0254*/ 	.word	0x00002180
        /*0258*/ 	.word	0x000000ff
        /*025c*/ 	.word	0x00006020
        /*0260*/ 	.short	0x0108
        /*0262*/ 	.byte	0x08
	.zero		1


	//   ....[14]....
        /*0264*/ 	.word	0x000021d0
        /*0268*/ 	.word	0x000000ff
        /*026c*/ 	.word	0x00006008
        /*0270*/ 	.short	0x0108
        /*0272*/ 	.byte	0x08
	.zero		1


	//   ....[15]....
        /*0274*/ 	.word	0x000021e0
        /*0278*/ 	.word	0x000000ff
        /*027c*/ 	.word	0x00006028
        /*0280*/ 	.short	0x0108
        /*0282*/ 	.byte	0x08
	.zero		1


	//   ....[16]....
        /*0284*/ 	.word	0x00002230
        /*0288*/ 	.word	0x000000ff
        /*028c*/ 	.word	0x00006010
        /*0290*/ 	.short	0x0108
        /*0292*/ 	.byte	0x08
	.zero		1


	//   ....[17]....
        /*0294*/ 	.word	0x00002240
        /*0298*/ 	.word	0x000000ff
        /*029c*/ 	.word	0x00006030
        /*02a0*/ 	.short	0x0108
        /*02a2*/ 	.byte	0x08
	.zero		1


	//   ....[18]....
        /*02a4*/ 	.word	0x00002290
        /*02a8*/ 	.word	0x000000ff
        /*02ac*/ 	.word	0x00006018
        /*02b0*/ 	.short	0x0108
        /*02b2*/ 	.byte	0x08
	.zero		1


	//   ....[19]....
        /*02b4*/ 	.word	0x000022a0
        /*02b8*/ 	.word	0x000000ff
        /*02bc*/ 	.word	0x00006038
        /*02c0*/ 	.short	0x0108
        /*02c2*/ 	.byte	0x08
	.zero		1


	//   ....[20]....
        /*02c4*/ 	.word	0x00002990
        /*02c8*/ 	.word	0x000000ff
        /*02cc*/ 	.word	0x00006000
        /*02d0*/ 	.short	0x010a
        /*02d2*/ 	.byte	0x08
	.zero		1


	//   ....[21]....
        /*02d4*/ 	.word	0x000029c0
        /*02d8*/ 	.word	0x000000ff
        /*02dc*/ 	.word	0x00006020
        /*02e0*/ 	.short	0x010a
        /*02e2*/ 	.byte	0x08
	.zero		1


	//   ....[22]....
        /*02e4*/ 	.word	0x000029f0
        /*02e8*/ 	.word	0x000000ff
        /*02ec*/ 	.word	0x00006000
        /*02f0*/ 	.short	0x010a
        /*02f2*/ 	.byte	0x09
	.zero		1


	//   ....[23]....
        /*02f4*/ 	.word	0x00002a20
        /*02f8*/ 	.word	0x000000ff
        /*02fc*/ 	.word	0x00006020
        /*0300*/ 	.short	0x010a
        /*0302*/ 	.byte	0x09
	.zero		1


	//----- nvinfo : EIATTR_NUM_MBARRIERS
	.align		4
.L_48:
        /*0304*/ 	.byte	0x03, 0x38
        /*0306*/ 	.short	0x0008


	//----- nvinfo : EIATTR_EXIT_INSTR_OFFSETS
	.align		4
        /*0308*/ 	.byte	0x04, 0x1c
        /*030a*/ 	.short	(.L_50 - .L_49)


	//   ....[0]....
.L_49:
        /*030c*/ 	.word	0x00002980


	//----- nvinfo : EIATTR_REQNTID
	.align		4
.L_50:
        /*0310*/ 	.byte	0x04, 0x10
        /*0312*/ 	.short	(.L_52 - .L_51)
.L_51:
        /*0314*/ 	.word	0x00000080
        /*0318*/ 	.word	0x00000001
        /*031c*/ 	.word	0x00000001


	//----- nvinfo : EIATTR_CRS_STACK_SIZE
	.align		4
.L_52:
        /*0320*/ 	.byte	0x04, 0x1e
        /*0322*/ 	.short	(.L_54 - .L_53)
.L_53:
        /*0324*/ 	.word	0x00000000


	//----- nvinfo : EIATTR_CBANK_PARAM_SIZE
	.align		4
.L_54:
        /*0328*/ 	.byte	0x03, 0x19
        /*032a*/ 	.short	0x0050


	//----- nvinfo : EIATTR_PARAM_CBANK
	.align		4
        /*032c*/ 	.byte	0x04, 0x0a
        /*032e*/ 	.short	(.L_56 - .L_55)
	.align		4
.L_55:
        /*0330*/ 	.word	index@(.nv.constant0.gluon_tcgen05)
        /*0334*/ 	.short	0x0380
        /*0336*/ 	.short	0x0050


	//----- nvinfo : EIATTR_SW_WAR
	.align		4
.L_56:
        /*0338*/ 	.byte	0x04, 0x36
        /*033a*/ 	.short	(.L_58 - .L_57)
.L_57:
        /*033c*/ 	.word	0x00000008
.L_58:


//--------------------- .nv.compat                --------------------------
	.section	.nv.compat,"",@"SHT_CUDA_COMPAT_INFO"
	.align	4
        /*0000*/ 	.byte	0x02, 0x02, 0x02, 0x00, 0x02, 0x05, 0x05, 0x00, 0x02, 0x03, 0x03, 0x00, 0x02, 0x06, 0x01, 0x00


//--------------------- .nv.callgraph             --------------------------
	.section	.nv.callgraph,"",@"SHT_CUDA_CALLGRAPH"
	.align	4
	.sectionentsize	8
	.align		4
        /*0000*/ 	.word	0x00000000
	.align		4
        /*0004*/ 	.word	0xffffffff
	.align		4
        /*0008*/ 	.word	0x00000000
	.align		4
        /*000c*/ 	.word	0xfffffffe
	.align		4
        /*0010*/ 	.word	0x00000000
	.align		4
        /*0014*/ 	.word	0xfffffffd
	.align		4
        /*0018*/ 	.word	0x00000000
	.align		4
        /*001c*/ 	.word	0xfffffffc


//--------------------- .text.gluon_tcgen05       --------------------------
	.section	.text.gluon_tcgen05,"ax",@progbits
	.align	128
        .global         gluon_tcgen05
        .type           gluon_tcgen05,@function
        .size           gluon_tcgen05,(.L_x_85 - gluon_tcgen05)
        .other          gluon_tcgen05,@"STO_CUDA_ENTRY STV_DEFAULT"
gluon_tcgen05:
.text.gluon_tcgen05:
[----:B------:R-:W1:Y:S01]  /*0000*/  LDC R1, c[0x0][0x37c] ;  /* 0x0000df00ff017b82 */ /* 0x000e620000000800 */
[----:B------:R-:W2:Y:S02]  /*0010*/  S2R R0, SR_TID.X ;  /* 0x0000000000007919 */ /* 0x000ea40000002100 */
[----:B--2---:R-:W-:-:S13]  /*0020*/  ISETP.GE.U32.AND P2, PT, R0, 0x20, PT ;  /* 0x000000200000780c */ /* 0x004fda0003f46070 */
[----:B------:R-:W-:Y:S05]  /*0030*/  @P2 BRA `(.L_x_0) ;  /* 0x0000000000b82947 */ /* 0x000fea0003800000 */
[----:B------:R-:W2:Y:S01]  /*0040*/  S2UR UR6, SR_CgaCtaId ;  /* 0x00000000000679c3 */ /* 0x000ea20000008800 */
[----:B------:R-:W-:Y:S01]  /*0050*/  NOP ;  /* 0x0000000000007918 */ /* 0x000fe20000000000 */
[----:B------:R-:W-:Y:S02]  /*0060*/  UMOV UR4, 0x40 ;  /* 0x0000004000047882 */ /* 0x000fe40000000000 */
[----:B--2---:R-:W-:-:S09]  /*0070*/  ULEA UR4, UR6, UR4, 0x18 ;  /* 0x0000000406047291 */ /* 0x004fd2000f8ec0ff */
[----:B------:R-:W2:Y:S01]  /*0080*/  LDS.U8 R2, [UR4] ;  /* 0x00000004ff027984 */ /* 0x000ea20008000000 */
[----:B------:R-:W-:Y:S02]  /*0090*/  UMOV UR4, 0x400 ;  /* 0x0000040000047882 */ /* 0x000fe40000000000 */
[----:B------:R-:W-:Y:S01]  /*00a0*/  ULEA UR4, UR6, UR4, 0x18 ;  /* 0x0000000406047291 */ /* 0x000fe2000f8ec0ff */
[----:B--2---:R-:W-:-:S13]  /*00b0*/  ISETP.NE.AND P0, PT, R2, RZ, PT ;  /* 0x000000ff0200720c */ /* 0x004fda0003f05270 */
[----:B------:R-:W-:Y:S05]  /*00c0*/  @P0 BRA `(.L_x_1) ;  /* 0x00000000007c0947 */ /* 0x000fea0003800000 */
[----:B------:R-:W-:-:S13]  /*00d0*/  ELECT P0, URZ, PT ;  /* 0x0000000000ff782f */ /* 0x000fda0003800000 */
[----:B------:R-:W-:Y:S05]  /*00e0*/  @!P0 BRA `(.L_x_2) ;  /* 0x0000000000848947 */ /* 0x000fea0003800000 */
[----:B------:R-:W-:Y:S01]  /*00f0*/  UMOV UR5, 0x4 ;  /* 0x0000000400057882 */ /* 0x000fe20000000000 */
[----:B------:R-:W-:Y:S02]  /*0100*/  IMAD.MOV.U32 R5, RZ, RZ, 0x1 ;  /* 0x00000001ff057424 */ /* 0x000fe400078e00ff */
[----:B------:R-:W-:Y:S02]  /*0110*/  IMAD.MOV.U32 R3, RZ, RZ, 0xf ;  /* 0x0000000fff037424 */ /* 0x000fe400078e00ff */
[----:B------:R-:W-:Y:S04]  /*0120*/  DEPBAR.LE SB2, 0x36 ;  /* 0x0000ad800000791a */ /* 0x000fe80000000000 */
[----:B------:R-:W2:Y:S02]  /*0130*/  UTCATOMSWS.FIND_AND_SET.ALIGN UP0, UR5, UR5 ;  /* 0x00000005000575e3 */ /* 0x000ea40008000800 */
[----:B--2---:R-:W-:-:S04]  /*0140*/  PLOP3.LUT P0, PT, PT, PT, UP0, 0x80, 0x8 ;  /* 0x000000000008781c */ /* 0x004fc80003f0f008 */
[----:B------:R-:W-:-:S04]  /*0150*/  SEL R2, RZ, 0xffffffff, !P0 ;  /* 0xffffffffff027807 */ /* 0x000fc80004000000 */
[----:B------:R-:W-:Y:S01]  /*0160*/  ISETP.NE.AND P0, PT, R2, RZ, PT ;  /* 0x000000ff0200720c */ /* 0x000fe20003f05270 */
[----:B------:R-:W-:-:S12]  /*0170*/  IMAD.U32 R2, RZ, RZ, UR5 ;  /* 0x00000005ff027e24 */ /* 0x000fd8000f8e00ff */
[----:B------:R-:W-:Y:S05]  /*0180*/  @P0 BRA `(.L_x_3) ;  /* 0x0000000000240947 */ /* 0x000fea0003800000 */
.L_x_4:
[----:B------:R-:W-:Y:S05]  /*0190*/  NANOSLEEP 0x64 ;  /* 0x000000640000795d */ /* 0x000fea0003800000 */
[----:B------:R-:W-:-:S05]  /*01a0*/  UMOV UR5, 0x4 ;  /* 0x0000000400057882 */ /* 0x000fca0000000000 */
[----:B------:R-:W-:Y:S04]  /*01b0*/  DEPBAR.LE SB2, 0x36 ;  /* 0x0000ad800000791a */ /* 0x000fe80000000000 */
[----:B------:R-:W2:Y:S02]  /*01c0*/  UTCATOMSWS.FIND_AND_SET.ALIGN UP0, UR5, UR5 ;  /* 0x00000005000575e3 */ /* 0x000ea40008000800 */
[----:B--2---:R-:W-:-:S04]  /*01d0*/  PLOP3.LUT P0, PT, PT, PT, UP0, 0x80, 0x8 ;  /* 0x000000000008781c */ /* 0x004fc80003f0f008 */
[----:B------:R-:W-:-:S04]  /*01e0*/  SEL R2, RZ, 0xffffffff, !P0 ;  /* 0xffffffffff027807 */ /* 0x000fc80004000000 */
[----:B------:R-:W-:Y:S01]  /*01f0*/  ISETP.NE.AND P0, PT, R2, RZ, PT ;  /* 0x000000ff0200720c */ /* 0x000fe20003f05270 */
[----:B------:R-:W-:-:S12]  /*0200*/  IMAD.U32 R2, RZ, RZ, UR5 ;  /* 0x00000005ff027e24 */ /* 0x000fd8000f8e00ff */
[----:B------:R-:W-:Y:S05]  /*0210*/  @!P0 BRA `(.L_x_4) ;  /* 0xfffffffc00dc8947 */ /* 0x000fea000383ffff */
.L_x_3:
[C---:B------:R-:W-:Y:S01]  /*0220*/  VIADD R4, R2.reuse, 0x10 ;  /* 0x0000001002047836 */ /* 0x040fe20000000000 */
[----:B------:R-:W-:Y:S01]  /*0230*/  UMOV UR5, 0x50 ;  /* 0x0000005000057882 */ /* 0x000fe20000000000 */
[----:B------:R-:W-:Y:S01]  /*0240*/  SHF.L.U32 R3, R3, R2, RZ ;  /* 0x0000000203037219 */ /* 0x000fe200000006ff */
[----:B------:R-:W-:Y:S01]  /*0250*/  ULEA UR5, UR6, UR5, 0x18 ;  /* 0x0000000506057291 */ /* 0x000fe2000f8ec0ff */
[----:B------:R-:W-:Y:S01]  /*0260*/  IMAD.SHL.U32 R2, R2, 0x20, RZ ;  /* 0x0000002002027824 */ /* 0x000fe200078e00ff */
[----:B------:R-:W-:-:S04]  /*0270*/  SHF.L.U32 R4, R5, R4, RZ ;  /* 0x0000000405047219 */ /* 0x000fc800000006ff */
[----:B------:R-:W-:-:S05]  /*0280*/  LOP3.LUT R3, R4, R3, RZ, 0xfc, !PT ;  /* 0x0000000304037212 */ /* 0x000fca00078efcff */
[----:B------:R2:W-:Y:S04]  /*0290*/  ATOMS.OR RZ, [UR5], R3 ;  /* 0x00000003ffff798c */ /* 0x0005e8000b000005 */
[----:B------:R2:W-:Y:S01]  /*02a0*/  STS [UR4], R2 ;  /* 0x00000002ff007988 */ /* 0x0005e20008000804 */
[----:B------:R-:W-:Y:S05]  /*02b0*/  BRA `(.L_x_2) ;  /* 0x0000000000107947 */ /* 0x000fea0003800000 */
.L_x_1:
[----:B------:R-:W-:Y:S01]  /*02c0*/  IMAD.MOV.U32 R3, RZ, RZ, -0x1 ;  /* 0xffffffffff037424 */ /* 0x000fe200078e00ff */
[----:B------:R-:W-:-:S04]  /*02d0*/  MOV R2, 0x300 ;  /* 0x0000030000027802 */ /* 0x000fc80000000f00 */
[----:B------:R2:W-:Y:S03]  /*02e0*/  STS [UR4], R3 ;  /* 0x00000003ff007988 */ /* 0x0005e60008000804 */
[----:B-12---:R-:W-:Y:S05]  /*02f0*/  CALL.REL.NOINC `($__internal_1_$__cuda_sm10x_tcgen05_guardrail_trap_phase_invalid_during_alloc) ;  /* 0x0000002400e07944 */ /* 0x006fea0003c00000 */
.L_x_2:
[----:B------:R-:W-:Y:S05]  /*0300*/  WARPSYNC.ALL ;  /* 0x0000000000007948 */ /* 0x000fea0003800000 */
[----:B------:R-:W-:Y:S01]  /*0310*/  NOP ;  /* 0x0000000000007918 */ /* 0x000fe20000000000 */
.L_x_0:
[----:B------:R-:W3:Y:S08]  /*0320*/  S2UR UR4, SR_CgaCtaId ;  /* 0x00000000000479c3 */ /* 0x000ef00000008800 */
[----:B------:R-:W-:Y:S01]  /*0330*/  BAR.SYNC.DEFER_BLOCKING 0x0 ;  /* 0x0000000000007b1d */ /* 0x000fe20000010000 */
[----:B------:R-:W-:-:S05]  /*0340*/  LOP3.LUT R68, R0, 0x7f, RZ, 0xc0, !PT ;  /* 0x0000007f00447812 */ /* 0x000fca00078ec0ff */
[----:B------:R-:W-:Y:S02]  /*0350*/  UMOV UR8, 0x400 ;  /* 0x0000040000087882 */ /* 0x000fe40000000000 */
[----:B------:R-:W4:Y:S08]  /*0360*/  LDC R10, c[0x0][0x3a0] ;  /* 0x0000e800ff0a7b82 */ /* 0x000f300000000800 */
[----:B------:R-:W5:Y:S01]  /*0370*/  S2UR UR9, SR_CTAID.Y ;  /* 0x00000000000979c3 */ /* 0x000f620000002600 */
[----:B---3--:R-:W-:-:S09]  /*0380*/  ULEA UR8, UR4, UR8, 0x18 ;  /* 0x0000000804087291 */ /* 0x008fd2000f8ec0ff */
[----:B--2---:R-:W2:Y:S01]  /*0390*/  LDS R3, [UR8] ;  /* 0x00000008ff037984 */ /* 0x004ea20008000800 */
[----:B------:R-:W-:Y:S06]  /*03a0*/  BAR.SYNC.DEFER_BLOCKING 0x0 ;  /* 0x0000000000007b1d */ /* 0x000fec0000010000 */
[----:B------:R-:W-:Y:S05]  /*03b0*/  @P2 BRA `(.L_x_5) ;  /* 0x0000000000182947 */ /* 0x000fea0003800000 */
[----:B------:R-:W-:Y:S01]  /*03c0*/  ELECT P0, URZ, PT ;  /* 0x0000000000ff782f */ /* 0x000fe20003800000 */
[----:B------:R-:W-:Y:S01]  /*03d0*/  IMAD.MOV.U32 R2, RZ, RZ, 0x1 ;  /* 0x00000001ff027424 */ /* 0x000fe200078e00ff */
[----:B------:R-:W-:Y:S01]  /*03e0*/  UMOV UR5, 0x40 ;  /* 0x0000004000057882 */ /* 0x000fe20000000000 */
[----:B------:R-:W-:Y:S01]  /*03f0*/  UVIRTCOUNT.DEALLOC.SMPOOL 0x80 ;  /* 0x000000800000784c */ /* 0x000fe20000000000 */
[----:B------:R-:W-:-:S09]  /*0400*/  ULEA UR5, UR4, UR5, 0x18 ;  /* 0x0000000504057291 */ /* 0x000fd2000f8ec0ff */
[----:B------:R3:W-:Y:S03]  /*0410*/  @P0 STS.U8 [UR5], R2 ;  /* 0x00000002ff000988 */ /* 0x0007e60008000005 */
.L_x_5:
[----:B------:R-:W3:Y:S01]  /*0420*/  S2UR UR4, SR_CTAID.Z ;  /* 0x00000000000479c3 */ /* 0x000ee20000002700 */
[----:B------:R-:W5:Y:S01]  /*0430*/  LDCU UR5, c[0x0][0x370] ;  /* 0x00006e00ff0577ac */ /* 0x000f620008000800 */
[----:B------:R-:W-:Y:S01]  /*0440*/  ISETP.GE.U32.AND P0, PT, R68, 0x20, PT ;  /* 0x000000204400780c */ /* 0x000fe20003f06070 */
[----:B----4-:R-:W-:Y:S01]  /*0450*/  VIADD R5, R10, 0xffffffff ;  /* 0xffffffff0a057836 */ /* 0x010fe20000000000 */
[C---:B------:R-:W-:Y:S01]  /*0460*/  ISETP.NE.U32.AND P3, PT, R68.reuse, RZ, PT ;  /* 0x000000ff4400720c */ /* 0x040fe20003f65070 */
[----:B------:R-:W3:Y:S01]  /*0470*/  LDCU UR6, c[0x0][0x374] ;  /* 0x00006e80ff0677ac */ /* 0x000ee20008000800 */
[----:B------:R-:W-:Y:S01]  /*0480*/  LEA R4, R68, UR8, 0x2 ;  /* 0x0000000844047c11 */ /* 0x000fe2000f8e10ff */
[----:B------:R-:W-:Y:S01]  /*0490*/  BSSY.RECONVERGENT B0, `(.L_x_6) ;  /* 0x0000015000007945 */ /* 0x000fe20003800200 */
[----:B------:R-:W5:Y:S01]  /*04a0*/  S2UR UR7, SR_CTAID.X ;  /* 0x00000000000779c3 */ /* 0x000f620000002500 */
[----:B------:R-:W4:Y:S01]  /*04b0*/  LDCU.64 UR20, c[0x0][0x3c0] ;  /* 0x00007800ff1477ac */ /* 0x000f220008000a00 */
[----:B--2---:R-:W-:-:S05]  /*04c0*/  R2UR UR23, R3 ;  /* 0x00000000031772ca */ /* 0x004fca00000e0000 */
[----:B------:R2:W-:Y:S01]  /*04d0*/  @!P0 STS [R4], RZ ;  /* 0x000000ff04008388 */ /* 0x0005e20000000800 */
[----:B------:R-:W1:Y:S01]  /*04e0*/  LDC R6, c[0x0][0x398] ;  /* 0x0000e600ff067b82 */ /* 0x000e620000000800 */
[----:B------:R-:W-:Y:S02]  /*04f0*/  NOP ;  /* 0x0000000000007918 */ /* 0x000fe40000000000 */
[----:B------:R2:W-:Y:S01]  /*0500*/  @!P3 STS [UR8+0x20], R5 ;  /* 0x00002005ff00b988 */ /* 0x0005e20008000808 */
[----:B---3-5:R-:W-:-:S04]  /*0510*/  UIMAD UR4, UR4, UR6, UR9 ;  /* 0x00000006040472a4 */ /* 0x028fc8000f8e0209 */
[----:B------:R-:W-:-:S04]  /*0520*/  UIMAD UR4, UR4, UR5, UR7 ;  /* 0x00000005040472a4 */ /* 0x000fc8000f8e0207 */
[----:B------:R-:W-:-:S04]  /*0530*/  UIMAD UR4, UR4, 0x180, URZ ;  /* 0x00000180040478a4 */ /* 0x000fc8000f8e02ff */
[----:B----4-:R-:W-:Y:S01]  /*0540*/  UIADD3 UR24, UP0, UPT, UR4, UR20, URZ ;  /* 0x0000001404187290 */ /* 0x010fe2000ff1e0ff */
[----:B-1----:R-:W-:-:S03]  /*0550*/  VIADD R6, R6, 0xffffffff ;  /* 0xffffffff06067836 */ /* 0x002fc60000000000 */
[----:B------:R-:W-:Y:S01]  /*0560*/  ULEA.HI.X.SX32 UR25, UR4, UR21, 0x1, UP0 ;  /* 0x0000001504197291 */ /* 0x000fe200080f0eff */
[----:B--2---:R-:W-:Y:S11]  /*0570*/  @P3 BRA `(.L_x_7) ;  /* 0x0000000000183947 */ /* 0x004ff60003800000 */
[----:B------:R-:W1:Y:S01]  /*0580*/  LDS R2, [UR8+0x8] ;  /* 0x00000808ff027984 */ /* 0x000e620008000800 */
[----:B------:R-:W2:Y:S01]  /*0590*/  LDC.64 R8, c[0x0][0x380] ;  /* 0x0000e000ff087b82 */ /* 0x000ea20000000a00 */
[----:B------:R-:W-:Y:S02]  /*05a0*/  IMAD.MOV.U32 R3, RZ, RZ, 0x70 ;  /* 0x00000070ff037424 */ /* 0x000fe400078e00ff */
[----:B--2---:R2:W-:Y:S03]  /*05b0*/  STS.64 [UR8], R8 ;  /* 0x00000008ff007988 */ /* 0x0045e60008000a08 */
[----:B-1----:R-:W-:-:S05]  /*05c0*/  LOP3.LUT R2, R2, 0x10, R3, 0xd8, !PT ;  /* 0x0000001002027812 */ /* 0x002fca00078ed803 */
[----:B------:R2:W-:Y:S02]  /*05d0*/  STS [UR8+0x8], R2 ;  /* 0x00000802ff007988 */ /* 0x0005e40008000808 */
.L_x_7:
[----:B------:R-:W-:Y:S05]  /*05e0*/  BSYNC.RECONVERGENT B0 ;  /* 0x0000000000007941 */ /* 0x000fea0003800200 */
.L_x_6:
[----:B------:R-:W-:Y:S04]  /*05f0*/  BSSY.RECONVERGENT B0, `(.L_x_8) ;  /* 0x000000a000007945 */ /* 0x000fe80003800200 */
[----:B------:R-:W-:Y:S05]  /*0600*/  @P3 BRA `(.L_x_9) ;  /* 0x0000000000203947 */ /* 0x000fea0003800000 */
[----:B--2---:R-:W1:Y:S01]  /*0610*/  LDS R2, [UR8+0x34] ;  /* 0x00003408ff027984 */ /* 0x004e620008000800 */
[----:B------:R-:W-:Y:S02]  /*0620*/  IMAD.MOV.U32 R3, RZ, RZ, 0x1f000000 ;  /* 0x1f000000ff037424 */ /* 0x000fe400078e00ff */
[----:B------:R-:W-:Y:S01]  /*0630*/  @!P3 IMAD.MOV.U32 R7, RZ, RZ, 0x3f ;  /* 0x0000003fff07b424 */ /* 0x000fe200078e00ff */
[----:B------:R-:W2:Y:S02]  /*0640*/  @!P3 LDS R8, [UR8+0x38] ;  /* 0x00003808ff08b984 */ /* 0x000ea40008000800 */
[----:B-1----:R-:W-:Y:S02]  /*0650*/  LOP3.LUT R2, R2, 0xff000000, R3, 0xb8, !PT ;  /* 0xff00000002027812 */ /* 0x002fe400078eb803 */
[----:B--2---:R-:W-:-:S03]  /*0660*/  @!P3 LOP3.LUT R3, R8, 0xff, R7, 0xb8, !PT ;  /* 0x000000ff0803b812 */ /* 0x004fc600078eb807 */
[----:B------:R1:W-:Y:S04]  /*0670*/  STS [UR8+0x34], R2 ;  /* 0x00003402ff007988 */ /* 0x0003e80008000808 */
[----:B------:R1:W-:Y:S02]  /*0680*/  @!P3 STS [UR8+0x38], R3 ;  /* 0x00003803ff00b988 */ /* 0x0003e40008000808 */
.L_x_9:
[----:B------:R-:W-:Y:S05]  /*0690*/  BSYNC.RECONVERGENT B0 ;  /* 0x0000000000007941 */ /* 0x000fea0003800200 */
.L_x_8:
[----:B------:R-:W-:Y:S04]  /*06a0*/  BSSY.RECONVERGENT B0, `(.L_x_10) ;  /* 0x000000a000007945 */ /* 0x000fe80003800200 */
[----:B------:R-:W-:Y:S05]  /*06b0*/  @P3 BRA `(.L_x_11) ;  /* 0x0000000000203947 */ /* 0x000fea0003800000 */
[----:B-12---:R-:W1:Y:S01]  /*06c0*/  LDS R2, [UR8+0x1c] ;  /* 0x00001c08ff027984 */ /* 0x006e620008000800 */
[----:B------:R-:W2:Y:S03]  /*06d0*/  LDC.64 R8, c[0x0][0x3a8] ;  /* 0x0000ea00ff087b82 */ /* 0x000ea60000000a00 */
[----:B------:R3:W-:Y:S01]  /*06e0*/  STS [UR8+0x24], R6 ;  /* 0x00002406ff007988 */ /* 0x0007e20008000808 */
[--C-:B--2---:R-:W-:Y:S02]  /*06f0*/  SHF.R.U32.HI R7, RZ, 0x4, R9.reuse ;  /* 0x00000004ff077819 */ /* 0x104fe40000011609 */
[----:B------:R-:W-:-:S05]  /*0700*/  SHF.R.U64 R3, R8, 0x4, R9 ;  /* 0x0000000408037819 */ /* 0x000fca0000001209 */
[----:B------:R3:W-:Y:S01]  /*0710*/  STS [UR8+0xc], R3 ;  /* 0x00000c03ff007988 */ /* 0x0007e20008000808 */
[----:B-1----:R-:W-:-:S05]  /*0720*/  LOP3.LUT R2, R2, 0xf, R7, 0xb8, !PT ;  /* 0x0000000f02027812 */ /* 0x002fca00078eb807 */
[----:B------:R3:W-:Y:S02]  /*0730*/  STS [UR8+0x1c], R2 ;  /* 0x00001c02ff007988 */ /* 0x0007e40008000808 */
.L_x_11:
[----:B------:R-:W-:Y:S05]  /*0740*/  BSYNC.RECONVERGENT B0 ;  /* 0x0000000000007941 */ /* 0x000fea0003800200 */
.L_x_10:
[----:B------:R-:W-:Y:S04]  /*0750*/  BSSY.RECONVERGENT B1, `(.L_x_12) ;  /* 0x000001d000017945 */ /* 0x000fe80003800200 */
[----:B------:R-:W-:Y:S04]  /*0760*/  BSSY.RELIABLE B0, `(.L_x_13) ;  /* 0x0000018000007945 */ /* 0x000fe80003800100 */
[----:B------:R-:W-:Y:S05]  /*0770*/  @P3 BRA `(.L_x_14) ;  /* 0x00000000001c3947 */ /* 0x000fea0003800000 */
[----:B-123--:R-:W1:Y:S02]  /*0780*/  LDS R2, [UR8+0x34] ;  /* 0x00003408ff027984 */ /* 0x00ee640008000800 */
[----:B-1----:R-:W-:-:S05]  /*0790*/  LOP3.LUT R2, R2, 0x7, RZ, 0xb8, !PT ;  /* 0x0000000702027812 */ /* 0x002fca00078eb8ff */
[----:B------:R1:W-:Y:S01]  /*07a0*/  STS [UR8+0x34], R2 ;  /* 0x00003402ff007988 */ /* 0x0003e20008000808 */
[----:B------:R-:W-:Y:S05]  /*07b0*/  @P3 BRA `(.L_x_15) ;  /* 0x00000000001c3947 */ /* 0x000fea0003800000 */
[----:B-1----:R-:W1:Y:S02]  /*07c0*/  LDS R2, [UR8+0x34] ;  /* 0x00003408ff027984 */ /* 0x002e640008000800 */
[----:B-1----:R-:W-:-:S05]  /*07d0*/  LOP3.LUT R2, R2, 0x38, RZ, 0xb8, !PT ;  /* 0x0000003802027812 */ /* 0x002fca00078eb8ff */
[----:B------:R4:W-:Y:S02]  /*07e0*/  STS [UR8+0x34], R2 ;  /* 0x00003402ff007988 */ /* 0x0009e40008000808 */
.L_x_14:
[----:B------:R-:W-:Y:S05]  /*07f0*/  @P3 BRA `(.L_x_16) ;  /* 0x00000000001c3947 */ /* 0x000fea0003800000 */
[----:B-1234-:R-:W1:Y:S02]  /*0800*/  LDS R2, [UR8+0x8] ;  /* 0x00000808ff027984 */ /* 0x01ee640008000800 */
[----:B-1----:R-:W-:-:S05]  /*0810*/  LOP3.LUT R2, R2, 0x780, RZ, 0xb8, !PT ;  /* 0x0000078002027812 */ /* 0x002fca00078eb8ff */
[----:B------:R2:W-:Y:S02]  /*0820*/  STS [UR8+0x8], R2 ;  /* 0x00000802ff007988 */ /* 0x0005e40008000808 */
.L_x_15:
[----:B------:R-:W-:Y:S05]  /*0830*/  @P3 BRA `(.L_x_17) ;  /* 0x0000000000283947 */ /* 0x000fea0003800000 */
[----:B-12---:R-:W1:Y:S02]  /*0840*/  LDS R2, [UR8+0x8] ;  /* 0x00000808ff027984 */ /* 0x006e640008000800 */
[----:B-1----:R-:W-:-:S05]  /*0850*/  LOP3.LUT R2, R2, 0x1800, RZ, 0xb8, !PT ;  /* 0x0000180002027812 */ /* 0x002fca00078eb8ff */
[----:B------:R5:W-:Y:S02]  /*0860*/  STS [UR8+0x8], R2 ;  /* 0x00000802ff007988 */ /* 0x000be40008000808 */
.L_x_16:
[----:B------:R-:W-:Y:S05]  /*0870*/  @P3 BREAK.RELIABLE B0 ;  /* 0x0000000000003942 */ /* 0x000fea0003800100 */
[----:B------:R-:W-:Y:S05]  /*0880*/  @P3 BRA `(.L_x_18) ;  /* 0x0000000000243947 */ /* 0x000fea0003800000 */
[----:B-1-3--:R-:W1:Y:S01]  /*0890*/  LDS R3, [UR8+0x8] ;  /* 0x00000808ff037984 */ /* 0x00ae620008000800 */
[----:B--2-45:R-:W-:-:S05]  /*08a0*/  IMAD.MOV.U32 R2, RZ, RZ, 0x6000 ;  /* 0x00006000ff027424 */ /* 0x034fca00078e00ff */
[----:B-1----:R-:W-:-:S04]  /*08b0*/  LOP3.LUT R2, R3, 0x2000, R2, 0xd8, !PT ;  /* 0x0000200003027812 */ /* 0x002fc800078ed802 */
[----:B------:R-:W-:-:S05]  /*08c0*/  LOP3.LUT R2, R2, 0x400000, RZ, 0xb8, !PT ;  /* 0x0040000002027812 */ /* 0x000fca00078eb8ff */
[----:B------:R3:W-:Y:S02]  /*08d0*/  STS [UR8+0x8], R2 ;  /* 0x00000802ff007988 */ /* 0x0007e40008000808 */
.L_x_17:
[----:B------:R-:W-:Y:S05]  /*08e0*/  BSYNC.RELIABLE B0 ;  /* 0x0000000000007941 */ /* 0x000fea0003800100 */
.L_x_13:
[----:B-123--:R-:W1:Y:S02]  /*08f0*/  @!P3 LDS R2, [UR8+0x8] ;  /* 0x00000808ff02b984 */ /* 0x00ee640008000800 */
[----:B-1----:R-:W-:-:S05]  /*0900*/  @!P3 LOP3.LUT R2, R2, 0x8000, RZ, 0xb8, !PT ;  /* 0x000080000202b812 */ /* 0x002fca00078eb8ff */
[----:B------:R1:W-:Y:S02]  /*0910*/  @!P3 STS [UR8+0x8], R2 ;  /* 0x00000802ff00b988 */ /* 0x0003e40008000808 */
.L_x_18:
[----:B------:R-:W-:Y:S05]  /*0920*/  BSYNC.RECONVERGENT B1 ;  /* 0x0000000000017941 */ /* 0x000fea0003800200 */
.L_x_12:
[----:B------:R-:W-:Y:S05]  /*0930*/  WARPSYNC.ALL ;  /* 0x0000000000007948 */ /* 0x000fea0003800000 */
[----:B------:R-:W-:Y:S01]  /*0940*/  NOP ;  /* 0x0000000000007918 */ /* 0x000fe20000000000 */
[----:B------:R-:W1:Y:S02]  /*0950*/  LDC R7, c[0x0][0x39c] ;  /* 0x0000e700ff077b82 */ /* 0x000e640000000800 */
[----:B-1----:R-:W-:Y:S01]  /*0960*/  VIADD R7, R7, 0xffffffff ;  /* 0xffffffff07077836 */ /* 0x002fe20000000000 */
[----:B------:R-:W-:Y:S06]  /*0970*/  @P0 BRA `(.L_x_19) ;  /* 0x0000000000300947 */ /* 0x000fec0003800000 */
[----:B--2345:R-:W1:Y:S01]  /*0980*/  S2R R2, SR_LANEID ;  /* 0x0000000000027919 */ /* 0x03ce620000000000 */
[----:B------:R-:W-:Y:S05]  /*0990*/  WARPSYNC.ALL ;  /* 0x0000000000007948 */ /* 0x000fea0003800000 */
[----:B------:R-:W-:Y:S01]  /*09a0*/  NOP ;  /* 0x0000000000007918 */ /* 0x000fe20000000000 */
[----:B-1----:R-:W-:-:S05]  /*09b0*/  IMAD.SHL.U32 R8, R2, 0x4, RZ ;  /* 0x0000000402087824 */ /* 0x002fca00078e00ff */
[----:B------:R-:W1:Y:S01]  /*09c0*/  LDS R9, [R8+UR8] ;  /* 0x0000000808097984 */ /* 0x000e620008000800 */
[----:B------:R-:W-:-:S05]  /*09d0*/  IADD3 R2, P1, PT, R8, UR24, RZ ;  /* 0x0000001808027c10 */ /* 0x000fca000ff3e0ff */
[----:B------:R-:W-:-:S05]  /*09e0*/  IMAD.X R3, RZ, RZ, UR25, P1 ;  /* 0x00000019ff037e24 */ /* 0x000fca00088e06ff */
[----:B-1----:R1:W2:Y:S01]  /*09f0*/  ATOMG.E.EXCH.STRONG.GPU PT, RZ, [R2], R9 ;  /* 0x0000000902ff73a8 */ /* 0x0022a200041ee100 */
[----:B------:R-:W-:-:S04]  /*0a00*/  DEPBAR {5,4,3,2,1,0} ;  /* 0x0000003f0000791a */ /* 0x000fc80000000000 */
[----:B------:R-:W3:Y:S02]  /*0a10*/  CCTL.E.C.LDCU.IV.DEEP [UR24] ;  /* 0x0000000018007540 */ /* 0x000ee40009c08000 */
[----:B---3--:R1:W-:Y:S01]  /*0a20*/  UTMACCTL.IV [UR24] ;  /* 0x00000000180079b9 */ /* 0x0083e20008000000 */
[----:B------:R-:W-:Y:S01]  /*0a30*/  NOP ;  /* 0x0000000000007918 */ /* 0x000fe20000000000 */
.L_x_19:
[----:B------:R-:W-:Y:S05]  /*0a40*/  @P0 BRA `(.L_x_20) ;  /* 0x00000000000c0947 */ /* 0x000fea0003800000 */
[----:B------:R0:W-:Y:S01]  /*0a50*/  UTMACMDFLUSH ;  /* 0x00000000000079b7 */ /* 0x0001e20000000000 */
[----:B------:R-:W-:Y:S05]  /*0a60*/  @P0 BRA `(.L_x_20) ;  /* 0x0000000000040947 */ /* 0x000fea0003800000 */
[----:B------:R-:W-:-:S04]  /*0a70*/  DEPBAR.LE SB0, 0x0 ;  /* 0x000080000000791a */ /* 0x000fc80000000000 */
.L_x_20:
[----:B------:R-:W-:Y:S05]  /*0a80*/  WARPSYNC.ALL ;  /* 0x0000000000007948 */ /* 0x000fea0003800000 */
[----:B------:R-:W-:Y:S01]  /*0a90*/  NOP ;  /* 0x0000000000007918 */ /* 0x000fe20000000000 */
[----:B--2---:R-:W-:Y:S06]  /*0aa0*/  BAR.SYNC.DEFER_BLOCKING 0x0 ;  /* 0x0000000000007b1d */ /* 0x004fec0000010000 */
[----:B------:R-:W-:Y:S02]  /*0ab0*/  BSSY.RECONVERGENT B1, `(.L_x_21) ;  /* 0x000000b000017945 */ /* 0x000fe40003800200 */
[----:B------:R-:W-:Y:S06]  /*0ac0*/  BAR.SYNC.DEFER_BLOCKING 0x0 ;  /* 0x0000000000007b1d */ /* 0x000fec0000010000 */
[----:B------:R2:W-:Y:S01]  /*0ad0*/  @!P0 STS [R4], RZ ;  /* 0x000000ff04008388 */ /* 0x0005e20000000800 */
[----:B------:R-:W-:Y:S01]  /*0ae0*/  NOP ;  /* 0x0000000000007918 */ /* 0x000fe20000000000 */
[----:B------:R-:W-:Y:S05]  /*0af0*/  @P3 BRA `(.L_x_22) ;  /* 0x0000000000183947 */ /* 0x000fea0003800000 */
[----:B-1-345:R-:W1:Y:S01]  /*0b00*/  LDS R2, [UR8+0x8] ;  /* 0x00000808ff027984 */ /* 0x03ae620008000800 */
[----:B------:R-:W3:Y:S01]  /*0b10*/  LDC.64 R8, c[0x0][0x388] ;  /* 0x0000e200ff087b82 */ /* 0x000ee20000000a00 */
[----:B------:R-:W-:Y:S02]  /*0b20*/  IMAD.MOV.U32 R3, RZ, RZ, 0x70 ;  /* 0x00000070ff037424 */ /* 0x000fe400078e00ff */
[----:B---3--:R3:W-:Y:S03]  /*0b30*/  STS.64 [UR8], R8 ;  /* 0x00000008ff007988 */ /* 0x0087e60008000a08 */
[----:B-1----:R-:W-:-:S05]  /*0b40*/  LOP3.LUT R2, R2, 0x10, R3, 0xd8, !PT ;  /* 0x0000001002027812 */ /* 0x002fca00078ed803 */
[----:B------:R3:W-:Y:S02]  /*0b50*/  STS [UR8+0x8], R2 ;  /* 0x00000802ff007988 */ /* 0x0007e40008000808 */
.L_x_22:
[----:B-1----:R-:W-:Y:S05]  /*0b60*/  BSYNC.RECONVERGENT B1 ;  /* 0x0000000000017941 */ /* 0x002fea0003800200 */
.L_x_21:
[----:B------:R-:W-:Y:S04]  /*0b70*/  BSSY.RECONVERGENT B1, `(.L_x_23) ;  /* 0x000000a000017945 */ /* 0x000fe80003800200 */
[----:B------:R-:W-:Y:S05]  /*0b80*/  @P3 BRA `(.L_x_24) ;  /* 0x0000000000203947 */ /* 0x000fea0003800000 */
[----:B---345:R-:W1:Y:S01]  /*0b90*/  LDS R2, [UR8+0x34] ;  /* 0x00003408ff027984 */ /* 0x038e620008000800 */
[----:B------:R-:W-:Y:S02]  /*0ba0*/  IMAD.MOV.U32 R3, RZ, RZ, 0x7f000000 ;  /* 0x7f000000ff037424 */ /* 0x000fe400078e00ff */
[----:B------:R-:W-:Y:S01]  /*0bb0*/  @!P3 IMAD.MOV.U32 R8, RZ, RZ, 0x1f ;  /* 0x0000001fff08b424 */ /* 0x000fe200078e00ff */
[----:B------:R-:W3:Y:S02]  /*0bc0*/  @!P3 LDS R9, [UR8+0x38] ;  /* 0x00003808ff09b984 */ /* 0x000ee40008000800 */
[----:B-1----:R-:W-:Y:S02]  /*0bd0*/  LOP3.LUT R2, R2, 0xff000000, R3, 0xb8, !PT ;  /* 0xff00000002027812 */ /* 0x002fe400078eb803 */
[----:B---3--:R-:W-:-:S03]  /*0be0*/  @!P3 LOP3.LUT R3, R9, 0xff, R8, 0xb8, !PT ;  /* 0x000000ff0903b812 */ /* 0x008fc600078eb808 */
[----:B------:R1:W-:Y:S04]  /*0bf0*/  STS [UR8+0x34], R2 ;  /* 0x00003402ff007988 */ /* 0x0003e80008000808 */
[----:B------:R1:W-:Y:S02]  /*0c00*/  @!P3 STS [UR8+0x38], R3 ;  /* 0x00003803ff00b988 */ /* 0x0003e40008000808 */
.L_x_24:
[----:B------:R-:W-:Y:S05]  /*0c10*/  BSYNC.RECONVERGENT B1 ;  /* 0x0000000000017941 */ /* 0x000fea0003800200 */
.L_x_23:
[----:B------:R-:W-:Y:S04]  /*0c20*/  BSSY.RECONVERGENT B1, `(.L_x_25) ;  /* 0x0000004000017945 */ /* 0x000fe80003800200 */
[----:B------:R-:W-:Y:S05]  /*0c30*/  @P3 BRA `(.L_x_26) ;  /* 0x0000000000083947 */ /* 0x000fea0003800000 */
[----:B------:R1:W-:Y:S04]  /*0c40*/  STS [UR8+0x24], R5 ;  /* 0x00002405ff007988 */ /* 0x0003e80008000808 */
[----:B------:R1:W-:Y:S02]  /*0c50*/  STS [UR8+0x20], R7 ;  /* 0x00002007ff007988 */ /* 0x0003e40008000808 */
.L_x_26:
[----:B------:R-:W-:Y:S05]  /*0c60*/  BSYNC.RECONVERGENT B1 ;  /* 0x0000000000017941 */ /* 0x000fea0003800200 */
.L_x_25:
[----:B------:R-:W-:Y:S04]  /*0c70*/  BSSY.RECONVERGENT B2, `(.L_x_27) ;  /* 0x0000025000027945 */ /* 0x000fe80003800200 */
[----:B------:R-:W-:Y:S04]  /*0c80*/  BSSY.RELIABLE B1, `(.L_x_28) ;  /* 0x0000020000017945 */ /* 0x000fe80003800100 */
[----:B------:R-:W-:Y:S05]  /*0c90*/  @P3 BRA `(.L_x_29) ;  /* 0x00000000002c3947 */ /* 0x000fea0003800000 */
[----:B-1-345:R-:W1:Y:S01]  /*0ca0*/  LDS R2, [UR8+0x1c] ;  /* 0x00001c08ff027984 */ /* 0x03ae620008000800 */
[----:B------:R-:W3:Y:S02]  /*0cb0*/  LDC.64 R8, c[0x0][0x3b0] ;  /* 0x0000ec00ff087b82 */ /* 0x000ee40000000a00 */
[--C-:B---3--:R-:W-:Y:S02]  /*0cc0*/  SHF.R.U32.HI R5, RZ, 0x4, R9.reuse ;  /* 0x00000004ff057819 */ /* 0x108fe40000011609 */
[----:B------:R-:W-:-:S05]  /*0cd0*/  SHF.R.U64 R3, R8, 0x4, R9 ;  /* 0x0000000408037819 */ /* 0x000fca0000001209 */
[----:B------:R3:W-:Y:S01]  /*0ce0*/  STS [UR8+0xc], R3 ;  /* 0x00000c03ff007988 */ /* 0x0007e20008000808 */
[----:B-1----:R-:W-:-:S05]  /*0cf0*/  LOP3.LUT R2, R2, 0xf, R5, 0xb8, !PT ;  /* 0x0000000f02027812 */ /* 0x002fca00078eb805 */
[----:B------:R3:W-:Y:S01]  /*0d00*/  STS [UR8+0x1c], R2 ;  /* 0x00001c02ff007988 */ /* 0x0007e20008000808 */
[----:B------:R-:W-:Y:S05]  /*0d10*/  @P3 BRA `(.L_x_30) ;  /* 0x00000000001c3947 */ /* 0x000fea0003800000 */
[----:B---3--:R-:W1:Y:S02]  /*0d20*/  LDS R2, [UR8+0x34] ;  /* 0x00003408ff027984 */ /* 0x008e640008000800 */
[----:B-1----:R-:W-:-:S05]  /*0d30*/  LOP3.LUT R2, R2, 0x7, RZ, 0xb8, !PT ;  /* 0x0000000702027812 */ /* 0x002fca00078eb8ff */
[----:B------:R1:W-:Y:S02]  /*0d40*/  STS [UR8+0x34], R2 ;  /* 0x00003402ff007988 */ /* 0x0003e40008000808 */
.L_x_29:
[----:B------:R-:W-:Y:S05]  /*0d50*/  @P3 BRA `(.L_x_31) ;  /* 0x00000000001c3947 */ /* 0x000fea0003800000 */
[----:B-1-345:R-:W1:Y:S02]  /*0d60*/  LDS R2, [UR8+0x34] ;  /* 0x00003408ff027984 */ /* 0x03ae640008000800 */
[----:B-1----:R-:W-:-:S05]  /*0d70*/  LOP3.LUT R2, R2, 0x38, RZ, 0xb8, !PT ;  /* 0x0000003802027812 */ /* 0x002fca00078eb8ff */
[----:B------:R1:W-:Y:S02]  /*0d80*/  STS [UR8+0x34], R2 ;  /* 0x00003402ff007988 */ /* 0x0003e40008000808 */
.L_x_30:
[----:B------:R-:W-:Y:S05]  /*0d90*/  @P3 BRA `(.L_x_32) ;  /* 0x00000000001c3947 */ /* 0x000fea0003800000 */
[----:B-1-3--:R-:W1:Y:S02]  /*0da0*/  LDS R2, [UR8+0x8] ;  /* 0x00000808ff027984 */ /* 0x00ae640008000800 */
[----:B-1----:R-:W-:-:S05]  /*0db0*/  LOP3.LUT R2, R2, 0x780, RZ, 0xb8, !PT ;  /* 0x0000078002027812 */ /* 0x002fca00078eb8ff */
[----:B------:R1:W-:Y:S02]  /*0dc0*/  STS [UR8+0x8], R2 ;  /* 0x00000802ff007988 */ /* 0x0003e40008000808 */
.L_x_31:
[----:B------:R-:W-:Y:S05]  /*0dd0*/  @P3 BRA `(.L_x_33) ;  /* 0x0000000000283947 */ /* 0x000fea0003800000 */
[----:B-1-345:R-:W1:Y:S02]  /*0de0*/  LDS R2, [UR8+0x8] ;  /* 0x00000808ff027984 */ /* 0x03ae640008000800 */
[----:B-1----:R-:W-:-:S05]  /*0df0*/  LOP3.LUT R2, R2, 0x1800, RZ, 0xb8, !PT ;  /* 0x0000180002027812 */ /* 0x002fca00078eb8ff */
[----:B------:R4:W-:Y:S02]  /*0e00*/  STS [UR8+0x8], R2 ;  /* 0x00000802ff007988 */ /* 0x0009e40008000808 */
.L_x_32:
[----:B------:R-:W-:Y:S05]  /*0e10*/  @P3 BREAK.RELIABLE B1 ;  /* 0x0000000000013942 */ /* 0x000fea0003800100 */
[----:B------:R-:W-:Y:S05]  /*0e20*/  @P3 BRA `(.L_x_34) ;  /* 0x0000000000243947 */ /* 0x000fea0003800000 */
[----:B-1-34-:R-:W1:Y:S01]  /*0e30*/  LDS R2, [UR8+0x8] ;  /* 0x00000808ff027984 */ /* 0x01ae620008000800 */
[----:B------:R-:W-:-:S05]  /*0e40*/  IMAD.MOV.U32 R3, RZ, RZ, 0x6000 ;  /* 0x00006000ff037424 */ /* 0x000fca00078e00ff */
[----:B-1----:R-:W-:-:S04]  /*0e50*/  LOP3.LUT R2, R2, 0x6000, R3, 0xd8, !PT ;  /* 0x0000600002027812 */ /* 0x002fc800078ed803 */
[----:B------:R-:W-:-:S05]  /*0e60*/  LOP3.LUT R2, R2, 0x400000, RZ, 0xb8, !PT ;  /* 0x0040000002027812 */ /* 0x000fca00078eb8ff */
[----:B------:R1:W-:Y:S02]  /*0e70*/  STS [UR8+0x8], R2 ;  /* 0x00000802ff007988 */ /* 0x0003e40008000808 */
.L_x_33:
[----:B------:R-:W-:Y:S05]  /*0e80*/  BSYNC.RELIABLE B1 ;  /* 0x0000000000017941 */ /* 0x000fea0003800100 */
.L_x_28:
[----:B-1-345:R-:W1:Y:S02]  /*0e90*/  @!P3 LDS R2, [UR8+0x8] ;  /* 0x00000808ff02b984 */ /* 0x03ae640008000800 */
[----:B-1----:R-:W-:-:S05]  /*0ea0*/  @!P3 LOP3.LUT R2, R2, 0x8000, RZ, 0xb8, !PT ;  /* 0x000080000202b812 */ /* 0x002fca00078eb8ff */
[----:B------:R5:W-:Y:S02]  /*0eb0*/  @!P3 STS [UR8+0x8], R2 ;  /* 0x00000802ff00b988 */ /* 0x000be40008000808 */
.L_x_34:
[----:B------:R-:W-:Y:S05]  /*0ec0*/  BSYNC.RECONVERGENT B2 ;  /* 0x0000000000027941 */ /* 0x000fea0003800200 */
.L_x_27:
[----:B------:R-:W-:Y:S05]  /*0ed0*/  WARPSYNC.ALL ;  /* 0x0000000000007948 */ /* 0x000fea0003800000 */
[----:B------:R-:W-:Y:S01]  /*0ee0*/  NOP ;  /* 0x0000000000007918 */ /* 0x000fe20000000000 */
[----:B------:R-:W-:-:S04]  /*0ef0*/  UIADD3 UR5, UPT, UPT, UR4, 0x80, URZ ;  /* 0x0000008004057890 */ /* 0x000fc8000fffe0ff */
[----:B------:R-:W-:-:S04]  /*0f00*/  UIADD3 UR26, UP0, UPT, UR5, UR20, URZ ;  /* 0x00000014051a7290 */ /* 0x000fc8000ff1e0ff */
[----:B------:R-:W-:Y:S01]  /*0f10*/  ULEA.HI.X.SX32 UR27, UR5, UR21, 0x1, UP0 ;  /* 0x00000015051b7291 */ /* 0x000fe200080f0eff */
[----:B------:R-:W-:Y:S11]  /*0f20*/  @P0 BRA `(.L_x_35) ;  /* 0x0000000000300947 */ /* 0x000ff60003800000 */
[----:B-1-345:R-:W1:Y:S01]  /*0f30*/  S2R R2, SR_LANEID ;  /* 0x0000000000027919 */ /* 0x03ae620000000000 */
[----:B------:R-:W-:Y:S05]  /*0f40*/  WARPSYNC.ALL ;  /* 0x0000000000007948 */ /* 0x000fea0003800000 */
[----:B------:R-:W-:Y:S01]  /*0f50*/  NOP ;  /* 0x0000000000007918 */ /* 0x000fe20000000000 */
[----:B-1----:R-:W-:-:S05]  /*0f60*/  IMAD.SHL.U32 R8, R2, 0x4, RZ ;  /* 0x0000000402087824 */ /* 0x002fca00078e00ff */
[----:B------:R-:W1:Y:S01]  /*0f70*/  LDS R5, [R8+UR8] ;  /* 0x0000000808057984 */ /* 0x000e620008000800 */
[----:B------:R-:W-:-:S05]  /*0f80*/  IADD3 R2, P1, PT, R8, UR26, RZ ;  /* 0x0000001a08027c10 */ /* 0x000fca000ff3e0ff */
[----:B------:R-:W-:-:S05]  /*0f90*/  IMAD.X R3, RZ, RZ, UR27, P1 ;  /* 0x0000001bff037e24 */ /* 0x000fca00088e06ff */
[----:B-1----:R1:W3:Y:S01]  /*0fa0*/  ATOMG.E.EXCH.STRONG.GPU PT, RZ, [R2], R5 ;  /* 0x0000000502ff73a8 */ /* 0x0022e200041ee100 */
[----:B------:R-:W-:-:S04]  /*0fb0*/  DEPBAR {5,4,3,2,1,0} ;  /* 0x0000003f0000791a */ /* 0x000fc80000000000 */
[----:B------:R-:W4:Y:S02]  /*0fc0*/  CCTL.E.C.LDCU.IV.DEEP [UR26] ;  /* 0x000000001a007540 */ /* 0x000f240009c08000 */
[----:B----4-:R1:W-:Y:S01]  /*0fd0*/  UTMACCTL.IV [UR26] ;  /* 0x000000001a0079b9 */ /* 0x0103e20008000000 */
[----:B------:R-:W-:Y:S01]  /*0fe0*/  NOP ;  /* 0x0000000000007918 */ /* 0x000fe20000000000 */
.L_x_35:
[----:B------:R-:W-:Y:S05]  /*0ff0*/  @P0 BRA `(.L_x_36) ;  /* 0x00000000000c0947 */ /* 0x000fea0003800000 */
[----:B------:R0:W-:Y:S01]  /*1000*/  UTMACMDFLUSH ;  /* 0x00000000000079b7 */ /* 0x0001e20000000000 */
[----:B------:R-:W-:Y:S05]  /*1010*/  @P0 BRA `(.L_x_36) ;  /* 0x0000000000040947 */ /* 0x000fea0003800000 */
[----:B------:R-:W-:-:S04]  /*1020*/  DEPBAR.LE SB0, 0x0 ;  /* 0x000080000000791a */ /* 0x000fc80000000000 */
.L_x_36:
[----:B------:R-:W-:Y:S05]  /*1030*/  WARPSYNC.ALL ;  /* 0x0000000000007948 */ /* 0x000fea0003800000 */
[----:B------:R-:W-:Y:S01]  /*1040*/  NOP ;  /* 0x0000000000007918 */ /* 0x000fe20000000000 */
[----:B---3--:R-:W-:Y:S06]  /*1050*/  BAR.SYNC.DEFER_BLOCKING 0x0 ;  /* 0x0000000000007b1d */ /* 0x008fec0000010000 */
[----:B------:R-:W-:Y:S02]  /*1060*/  BSSY.RECONVERGENT B2, `(.L_x_37) ;  /* 0x000000b000027945 */ /* 0x000fe40003800200 */
[----:B------:R-:W-:Y:S06]  /*1070*/  BAR.SYNC.DEFER_BLOCKING 0x0 ;  /* 0x0000000000007b1d */ /* 0x000fec0000010000 */
[----:B------:R3:W-:Y:S01]  /*1080*/  @!P0 STS [R4], RZ ;  /* 0x000000ff04008388 */ /* 0x0007e20000000800 */
[----:B------:R-:W-:Y:S01]  /*1090*/  NOP ;  /* 0x0000000000007918 */ /* 0x000fe20000000000 */
[----:B------:R-:W-:Y:S05]  /*10a0*/  @P3 BRA `(.L_x_38) ;  /* 0x0000000000183947 */ /* 0x000fea0003800000 */
[----:B-1--45:R-:W1:Y:S01]  /*10b0*/  LDS R2, [UR8+0x8] ;  /* 0x00000808ff027984 */ /* 0x032e620008000800 */
[----:B--23--:R-:W2:Y:S01]  /*10c0*/  LDC.64 R4, c[0x0][0x390] ;  /* 0x0000e400ff047b82 */ /* 0x00cea20000000a00 */
[----:B------:R-:W-:Y:S02]  /*10d0*/  IMAD.MOV.U32 R3, RZ, RZ, 0x70 ;  /* 0x00000070ff037424 */ /* 0x000fe400078e00ff */
[----:B--2---:R2:W-:Y:S03]  /*10e0*/  STS.64 [UR8], R4 ;  /* 0x00000004ff007988 */ /* 0x0045e60008000a08 */
[----:B-1----:R-:W-:-:S05]  /*10f0*/  LOP3.LUT R2, R2, 0x10, R3, 0xd8, !PT ;  /* 0x0000001002027812 */ /* 0x002fca00078ed803 */
[----:B------:R2:W-:Y:S02]  /*1100*/  STS [UR8+0x8], R2 ;  /* 0x00000802ff007988 */ /* 0x0005e40008000808 */
.L_x_38:
[----:B-1----:R-:W-:Y:S05]  /*1110*/  BSYNC.RECONVERGENT B2 ;  /* 0x0000000000027941 */ /* 0x002fea0003800200 */
.L_x_37:
[----:B------:R-:W-:Y:S04]  /*1120*/  BSSY.RECONVERGENT B3, `(.L_x_39) ;  /* 0x0000033000037945 */ /* 0x000fe80003800200 */
[----:B------:R-:W-:Y:S04]  /*1130*/  BSSY.RELIABLE B2, `(.L_x_40) ;  /* 0x000002e000027945 */ /* 0x000fe80003800100 */
[----:B------:R-:W-:Y:S05]  /*1140*/  @P3 BRA `(.L_x_41) ;  /* 0x0000000000243947 */ /* 0x000fea0003800000 */
[----:B--2-45:R-:W1:Y:S01]  /*1150*/  LDS R2, [UR8+0x34] ;  /* 0x00003408ff027984 */ /* 0x034e620008000800 */
[----:B------:R-:W-:-:S05]  /*1160*/  IMAD.MOV.U32 R3, RZ, RZ, 0x7f000000 ;  /* 0x7f000000ff037424 */ /* 0x000fca00078e00ff */
[----:B-1----:R-:W-:-:S05]  /*1170*/  LOP3.LUT R2, R2, 0xff000000, R3, 0xb8, !PT ;  /* 0xff00000002027812 */ /* 0x002fca00078eb803 */
[----:B------:R1:W-:Y:S01]  /*1180*/  STS [UR8+0x34], R2 ;  /* 0x00003402ff007988 */ /* 0x0003e20008000808 */
[----:B------:R-:W-:Y:S05]  /*1190*/  @P3 BRA `(.L_x_42) ;  /* 0x0000000000183947 */ /* 0x000fea0003800000 */
[----:B-1----:R-:W1:Y:S01]  /*11a0*/  LDS R2, [UR8+0x38] ;  /* 0x00003808ff027984 */ /* 0x002e620008000800 */
[----:B------:R-:W-:-:S05]  /*11b0*/  IMAD.MOV.U32 R3, RZ, RZ, 0x3f ;  /* 0x0000003fff037424 */ /* 0x000fca00078e00ff */
[----:B-1----:R-:W-:-:S05]  /*11c0*/  LOP3.LUT R2, R2, 0xff, R3, 0xb8, !PT ;  /* 0x000000ff02027812 */ /* 0x002fca00078eb803 */
[----:B------:R1:W-:Y:S02]  /*11d0*/  STS [UR8+0x38], R2 ;  /* 0x00003802ff007988 */ /* 0x0003e40008000808 */
.L_x_41:
[----:B------:R-:W-:Y:S05]  /*11e0*/  @P3 BRA `(.L_x_43) ;  /* 0x00000000000c3947 */ /* 0x000fea0003800000 */
[----:B------:R1:W-:Y:S02]  /*11f0*/  STS [UR8+0x20], R7 ;  /* 0x00002007ff007988 */ /* 0x0003e40008000808 */
.L_x_42:
[----:B------:R-:W-:Y:S05]  /*1200*/  @P3 BRA `(.L_x_44) ;  /* 0x0000000000243947 */ /* 0x000fea0003800000 */
[----:B------:R1:W-:Y:S02]  /*1210*/  STS [UR8+0x24], R6 ;  /* 0x00002406ff007988 */ /* 0x0003e40008000808 */
.L_x_43:
[----:B------:R-:W-:Y:S05]  /*1220*/  @P3 BRA `(.L_x_45) ;  /* 0x00000000002c3947 */ /* 0x000fea0003800000 */
[----:B-12-45:R-:W1:Y:S01]  /*1230*/  LDS R2, [UR8+0x1c] ;  /* 0x00001c08ff027984 */ /* 0x036e620008000800 */
[----:B------:R-:W2:Y:S02]  /*1240*/  LDC.64 R6, c[0x0][0x3b8] ;  /* 0x0000ee00ff067b82 */ /* 0x000ea40000000a00 */
[--C-:B--2---:R-:W-:Y:S02]  /*1250*/  SHF.R.U32.HI R5, RZ, 0x4, R7.reuse ;  /* 0x00000004ff057819 */ /* 0x104fe40000011607 */
[----:B------:R-:W-:-:S05]  /*1260*/  SHF.R.U64 R3, R6, 0x4, R7 ;  /* 0x0000000406037819 */ /* 0x000fca0000001207 */
[----:B------:R2:W-:Y:S01]  /*1270*/  STS [UR8+0xc], R3 ;  /* 0x00000c03ff007988 */ /* 0x0005e20008000808 */
[----:B-1----:R-:W-:-:S05]  /*1280*/  LOP3.LUT R2, R2, 0xf, R5, 0xb8, !PT ;  /* 0x0000000f02027812 */ /* 0x002fca00078eb805 */
[----:B------:R2:W-:Y:S02]  /*1290*/  STS [UR8+0x1c], R2 ;  /* 0x00001c02ff007988 */ /* 0x0005e40008000808 */
.L_x_44:
[----:B------:R-:W-:Y:S05]  /*12a0*/  @P3 BRA `(.L_x_46) ;  /* 0x00000000001c3947 */ /* 0x000fea0003800000 */
[----:B-12-45:R-:W1:Y:S02]  /*12b0*/  LDS R2, [UR8+0x34] ;  /* 0x00003408ff027984 */ /* 0x036e640008000800 */
[----:B-1----:R-:W-:-:S05]  /*12c0*/  LOP3.LUT R2, R2, 0x7, RZ, 0xb8, !PT ;  /* 0x0000000702027812 */ /* 0x002fca00078eb8ff */
[----:B------:R1:W-:Y:S02]  /*12d0*/  STS [UR8+0x34], R2 ;  /* 0x00003402ff007988 */ /* 0x0003e40008000808 */
.L_x_45:
[----:B------:R-:W-:Y:S05]  /*12e0*/  @P3 BRA `(.L_x_47) ;  /* 0x00000000001c3947 */ /* 0x000fea0003800000 */
[----:B-12-45:R-:W1:Y:S02]  /*12f0*/  LDS R2, [UR8+0x34] ;  /* 0x00003408ff027984 */ /* 0x036e640008000800 */
[----:B-1----:R-:W-:-:S05]  /*1300*/  LOP3.LUT R2, R2, 0x38, RZ, 0xb8, !PT ;  /* 0x0000003802027812 */ /* 0x002fca00078eb8ff */
[----:B------:R1:W-:Y:S02]  /*1310*/  STS [UR8+0x34], R2 ;  /* 0x00003402ff007988 */ /* 0x0003e40008000808 */
.L_x_46:
[----:B------:R-:W-:Y:S05]  /*1320*/  @P3 BRA `(.L_x_48) ;  /* 0x00000000001c3947 */ /* 0x000fea0003800000 */
[----:B-12-45:R-:W1:Y:S02]  /*1330*/  LDS R2, [UR8+0x8] ;  /* 0x00000808ff027984 */ /* 0x036e640008000800 */
[----:B-1----:R-:W-:-:S05]  /*1340*/  LOP3.LUT R2, R2, 0x780, RZ, 0xb8, !PT ;  /* 0x0000078002027812 */ /* 0x002fca00078eb8ff */
[----:B------:R1:W-:Y:S02]  /*1350*/  STS [UR8+0x8], R2 ;  /* 0x00000802ff007988 */ /* 0x0003e40008000808 */
.L_x_47:
[----:B------:R-:W-:Y:S05]  /*1360*/  @P3 BRA `(.L_x_49) ;  /* 0x0000000000283947 */ /* 0x000fea0003800000 */
[----:B-12-45:R-:W1:Y:S02]  /*1370*/  LDS R2, [UR8+0x8] ;  /* 0x00000808ff027984 */ /* 0x036e640008000800 */
[----:B-1----:R-:W-:-:S05]  /*1380*/  LOP3.LUT R2, R2, 0x1800, RZ, 0xb8, !PT ;  /* 0x0000180002027812 */ /* 0x002fca00078eb8ff */
[----:B------:R1:W-:Y:S02]  /*1390*/  STS [UR8+0x8], R2 ;  /* 0x00000802ff007988 */ /* 0x0003e40008000808 */
.L_x_48:
[----:B------:R-:W-:Y:S05]  /*13a0*/  @P3 BREAK.RELIABLE B2 ;  /* 0x0000000000023942 */ /* 0x000fea0003800100 */
[----:B------:R-:W-:Y:S05]  /*13b0*/  @P3 BRA `(.L_x_50) ;  /* 0x0000000000243947 */ /* 0x000fea0003800000 */
[----:B-12-45:R-:W1:Y:S01]  /*13c0*/  LDS R2, [UR8+0x8] ;  /* 0x00000808ff027984 */ /* 0x036e620008000800 */
[----:B------:R-:W-:-:S05]  /*13d0*/  IMAD.MOV.U32 R3, RZ, RZ, 0x6000 ;  /* 0x00006000ff037424 */ /* 0x000fca00078e00ff */
[----:B-1----:R-:W-:-:S04]  /*13e0*/  LOP3.LUT R2, R2, 0x6000, R3, 0xd8, !PT ;  /* 0x0000600002027812 */ /* 0x002fc800078ed803 */
[----:B------:R-:W-:-:S05]  /*13f0*/  LOP3.LUT R2, R2, 0x400000, RZ, 0xb8, !PT ;  /* 0x0040000002027812 */ /* 0x000fca00078eb8ff */
[----:B------:R1:W-:Y:S02]  /*1400*/  STS [UR8+0x8], R2 ;  /* 0x00000802ff007988 */ /* 0x0003e40008000808 */
.L_x_49:
[----:B------:R-:W-:Y:S05]  /*1410*/  BSYNC.RELIABLE B2 ;  /* 0x0000000000027941 */ /* 0x000fea0003800100 */
.L_x_40:
[----:B-12-45:R-:W1:Y:S02]  /*1420*/  @!P3 LDS R2, [UR8+0x8] ;  /* 0x00000808ff02b984 */ /* 0x036e640008000800 */
[----:B-1----:R-:W-:-:S05]  /*1430*/  @!P3 LOP3.LUT R2, R2, 0x8000, RZ, 0xb8, !PT ;  /* 0x000080000202b812 */ /* 0x002fca00078eb8ff */
[----:B------:R1:W-:Y:S02]  /*1440*/  @!P3 STS [UR8+0x8], R2 ;  /* 0x00000802ff00b988 */ /* 0x0003e40008000808 */
.L_x_50:
[----:B------:R-:W-:Y:S05]  /*1450*/  BSYNC.RECONVERGENT B3 ;  /* 0x0000000000037941 */ /* 0x000fea0003800200 */
.L_x_39:
        /* <DEDUP_REMOVED lines=9> */
[----:B-1-3--:R-:W-:-:S05]  /*14f0*/  IMAD.SHL.U32 R4, R2, 0x4, RZ ;  /* 0x0000000402047824 */ /* 0x00afca00078e00ff */
        /* <DEDUP_REMOVED lines=8> */
.L_x_51:
[----:B------:R-:W-:Y:S05]  /*1580*/  @P0 BRA `(.L_x_52) ;  /* 0x00000000000c0947 */ /* 0x000fea0003800000 */
[----:B------:R0:W-:Y:S01]  /*1590*/  UTMACMDFLUSH ;  /* 0x00000000000079b7 */ /* 0x0001e20000000000 */
[----:B------:R-:W-:Y:S05]  /*15a0*/  @P0 BRA `(.L_x_52) ;  /* 0x0000000000040947 */ /* 0x000fea0003800000 */
[----:B------:R-:W-:-:S04]  /*15b0*/  DEPBAR.LE SB0, 0x0 ;  /* 0x000080000000791a */ /* 0x000fc80000000000 */
.L_x_52:
[----:B------:R-:W-:Y:S05]  /*15c0*/  WARPSYNC.ALL ;  /* 0x0000000000007948 */ /* 0x000fea0003800000 */
[----:B------:R-:W-:Y:S01]  /*15d0*/  NOP ;  /* 0x0000000000007918 */ /* 0x000fe20000000000 */
[----:B--2---:R-:W-:Y:S01]  /*15e0*/  BAR.SYNC.DEFER_BLOCKING 0x0 ;  /* 0x0000000000007b1d */ /* 0x004fe20000010000 */
[----:B-1--45:R-:W-:Y:S01]  /*15f0*/  SHF.R.U32.HI R2, RZ, 0x5, R0 ;  /* 0x00000005ff027819 */ /* 0x032fe20000011600 */
[----:B------:R-:W-:-:S03]  /*1600*/  UIADD3 UR12, UPT, UPT, UR8, 0x6020, URZ ;  /* 0x00006020080c7890 */ /* 0x000fc6000fffe0ff */
[----:B------:R-:W-:Y:S01]  /*1610*/  R2UR UR22, R2 ;  /* 0x00000000021672ca */ /* 0x000fe200000e0000 */
[----:B------:R-:W-:Y:S01]  /*1620*/  VOTEU.ALL UP0, P3 ;  /* 0x0000000000ff7886 */ /* 0x000fe20001800000 */
[----:B------:R-:W-:Y:S01]  /*1630*/  UMOV UR4, 0x1 ;  /* 0x0000000100047882 */ /* 0x000fe20000000000 */
[----:B------:R-:W-:Y:S01]  /*1640*/  VOTEU.ALL UP1, P3 ;  /* 0x0000000000ff7886 */ /* 0x000fe20001820000 */
[----:B------:R-:W-:Y:S02]  /*1650*/  BSSY.RECONVERGENT B3, `(.L_x_53) ;  /* 0x0000018000037945 */ /* 0x000fe40003800200 */
[----:B------:R-:W-:-:S04]  /*1660*/  @!UP0 UIADD3 UR10, UPT, UPT, -UR4, 0x100000, URZ ;  /* 0x00100000040a8890 */ /* 0x000fc8000fffe1ff */
[----:B------:R-:W-:Y:S02]  /*1670*/  @!UP0 USHF.L.U32 UR11, UR10, 0xb, URZ ;  /* 0x0000000b0a0b8899 */ /* 0x000fe400080006ff */
[----:B------:R-:W-:Y:S02]  /*1680*/  @!UP0 USHF.L.U32 UR10, UR10, 0x1, URZ ;  /* 0x000000010a0a8899 */ /* 0x000fe400080006ff */
[----:B------:R-:W-:-:S04]  /*1690*/  @!UP0 UIADD3 UR4, UPT, UPT, -UR4, 0x100000, URZ ;  /* 0x0010000004048890 */ /* 0x000fc8000fffe1ff */
[----:B------:R-:W-:Y:S02]  /*16a0*/  @!UP0 USHF.L.U32 UR5, UR4, 0xb, URZ ;  /* 0x0000000b04058899 */ /* 0x000fe400080006ff */
[----:B------:R-:W-:Y:S01]  /*16b0*/  @!UP0 USHF.L.U32 UR4, UR4, 0x1, URZ ;  /* 0x0000000104048899 */ /* 0x000fe200080006ff */
[----:B------:R-:W-:Y:S01]  /*16c0*/  VOTEU.ALL UP0, P3 ;  /* 0x0000000000ff7886 */ /* 0x000fe20001800000 */
[----:B------:R-:W1:Y:S04]  /*16d0*/  FENCE.VIEW.ASYNC.S ;  /* 0x00000000000073c6 */ /* 0x000e680000000000 */
[----:B-1----:R1:W2:Y:S06]  /*16e0*/  @!UP0 SYNCS.EXCH.64 URZ, [UR8+0x6000], UR10 ;  /* 0x0060000a08ff85b2 */ /* 0x0022ac0008000100 */
[----:B------:R1:W2:Y:S02]  /*16f0*/  @!UP1 SYNCS.EXCH.64 URZ, [UR8+0x6020], UR4 ;  /* 0x0060200408ff95b2 */ /* 0x0002a40008000100 */
[----:B--2---:R-:W-:Y:S06]  /*1700*/  BAR.SYNC.DEFER_BLOCKING 0x0 ;  /* 0x0000000000007b1d */ /* 0x004fec0000010000 */
[----:B------:R-:W-:Y:S05]  /*1710*/  @P3 BRA `(.L_x_54) ;  /* 0x00000000002c3947 */ /* 0x000fea0003800000 */
[----:B-1----:R-:W-:Y:S02]  /*1720*/  UMOV UR4, 0x1 ;  /* 0x0000000100047882 */ /* 0x002fe40000000000 */
[----:B------:R-:W-:-:S04]  /*1730*/  UIADD3 UR10, UPT, UPT, -UR4, 0x100000, URZ ;  /* 0x00100000040a7890 */ /* 0x000fc8000fffe1ff */
[----:B------:R-:W-:Y:S02]  /*1740*/  USHF.L.U32 UR11, UR10, 0xb, URZ ;  /* 0x0000000b0a0b7899 */ /* 0x000fe400080006ff */
[----:B------:R-:W-:Y:S02]  /*1750*/  USHF.L.U32 UR10, UR10, 0x1, URZ ;  /* 0x000000010a0a7899 */ /* 0x000fe400080006ff */
[----:B------:R-:W-:-:S04]  /*1760*/  UIADD3 UR4, UPT, UPT, -UR4, 0x100000, URZ ;  /* 0x0010000004047890 */ /* 0x000fc8000fffe1ff */
[----:B------:R-:W-:Y:S02]  /*1770*/  USHF.L.U32 UR5, UR4, 0xb, URZ ;  /* 0x0000000b04057899 */ /* 0x000fe400080006ff */
[----:B------:R-:W-:Y:S01]  /*1780*/  USHF.L.U32 UR4, UR4, 0x1, URZ ;  /* 0x0000000104047899 */ /* 0x000fe200080006ff */
[----:B------:R-:W1:Y:S03]  /*1790*/  FENCE.VIEW.ASYNC.S ;  /* 0x00000000000073c6 */ /* 0x000e660000000000 */
[----:B-1----:R2:W4:Y:S08]  /*17a0*/  SYNCS.EXCH.64 URZ, [UR8+0x6008], UR10 ;  /* 0x0060080a08ff75b2 */ /* 0x0025300008000100 */
[----:B------:R2:W5:Y:S02]  /*17b0*/  SYNCS.EXCH.64 URZ, [UR8+0x6028], UR4 ;  /* 0x0060280408ff75b2 */ /* 0x0005640008000100 */
[----:B--2---:R-:W-:Y:S01]  /*17c0*/  NOP ;  /* 0x0000000000007918 */ /* 0x004fe20000000000 */
.L_x_54:
[----:B-1----:R-:W-:Y:S05]  /*17d0*/  BSYNC.RECONVERGENT B3 ;  /* 0x0000000000037941 */ /* 0x002fea0003800200 */
.L_x_53:
[----:B----45:R-:W-:Y:S06]  /*17e0*/  BAR.SYNC.DEFER_BLOCKING 0x0 ;  /* 0x0000000000007b1d */ /* 0x030fec0000010000 */
[----:B------:R-:W-:Y:S04]  /*17f0*/  BSSY.RECONVERGENT B3, `(.L_x_55) ;  /* 0x000000d000037945 */ /* 0x000fe80003800200 */
[----:B------:R-:W-:Y:S05]  /*1800*/  @P3 BRA `(.L_x_56) ;  /* 0x00000000002c3947 */ /* 0x000fea0003800000 */
[----:B------:R-:W-:Y:S02]  /*1810*/  UMOV UR4, 0x1 ;  /* 0x0000000100047882 */ /* 0x000fe40000000000 */
[----:B------:R-:W-:-:S04]  /*1820*/  UIADD3 UR10, UPT, UPT, -UR4, 0x100000, URZ ;  /* 0x00100000040a7890 */ /* 0x000fc8000fffe1ff */
[----:B------:R-:W-:Y:S02]  /*1830*/  USHF.L.U32 UR11, UR10, 0xb, URZ ;  /* 0x0000000b0a0b7899 */ /* 0x000fe400080006ff */
[----:B------:R-:W-:Y:S02]  /*1840*/  USHF.L.U32 UR10, UR10, 0x1, URZ ;  /* 0x000000010a0a7899 */ /* 0x000fe400080006ff */
[----:B------:R-:W-:-:S04]  /*1850*/  UIADD3 UR4, UPT, UPT, -UR4, 0x100000, URZ ;  /* 0x0010000004047890 */ /* 0x000fc8000fffe1ff */
[----:B------:R-:W-:Y:S02]  /*1860*/  USHF.L.U32 UR5, UR4, 0xb, URZ ;  /* 0x0000000b04057899 */ /* 0x000fe400080006ff */
[----:B------:R-:W-:Y:S01]  /*1870*/  USHF.L.U32 UR4, UR4, 0x1, URZ ;  /* 0x0000000104047899 */ /* 0x000fe200080006ff */
[----:B------:R-:W1:Y:S03]  /*1880*/  FENCE.VIEW.ASYNC.S ;  /* 0x00000000000073c6 */ /* 0x000e660000000000 */
[----:B-1----:R1:W2:Y:S08]  /*1890*/  SYNCS.EXCH.64 URZ, [UR8+0x6010], UR10 ;  /* 0x0060100a08ff75b2 */ /* 0x0022b00008000100 */
[----:B------:R1:W4:Y:S01]  /*18a0*/  SYNCS.EXCH.64 URZ, [UR8+0x6030], UR4 ;  /* 0x0060300408ff75b2 */ /* 0x0003220008000100 */
[----:B------:R-:W-:Y:S01]  /*18b0*/  NOP ;  /* 0x0000000000007918 */ /* 0x000fe20000000000 */
.L_x_56:
[----:B-1----:R-:W-:Y:S05]  /*18c0*/  BSYNC.RECONVERGENT B3 ;  /* 0x0000000000037941 */ /* 0x002fea0003800200 */
.L_x_55:
[----:B--2-4-:R-:W-:Y:S01]  /*18d0*/  BAR.SYNC.DEFER_BLOCKING 0x0 ;  /* 0x0000000000007b1d */ /* 0x014fe20000010000 */
[----:B------:R-:W-:Y:S01]  /*18e0*/  USHF.L.U32 UR19, UR7, 0x6, URZ ;  /* 0x0000000607137899 */ /* 0x000fe200080006ff */
[----:B------:R-:W-:Y:S01]  /*18f0*/  ISETP.GE.AND P0, PT, R10, 0x1, PT ;  /* 0x000000010a00780c */ /* 0x000fe20003f06270 */
[----:B------:R-:W-:-:S03]  /*1900*/  USHF.L.U32 UR14, UR9, 0x7, URZ ;  /* 0x00000007090e7899 */ /* 0x000fc600080006ff */
        /* <DEDUP_REMOVED lines=13> */
.L_x_58:
[----:B-1----:R-:W-:Y:S05]  /*19e0*/  BSYNC.RECONVERGENT B3 ;  /* 0x0000000000037941 */ /* 0x002fea0003800200 */
.L_x_57:
[----:B------:R-:W-:Y:S05]  /*19f0*/  @!P0 BRA `(.L_x_59) ;  /* 0x0000000400cc8947 */ /* 0x000fea0003800000 */
[----:B--2-4-:R-:W-:Y:S01]  /*1a00*/  BAR.SYNC.DEFER_BLOCKING 0x0 ;  /* 0x0000000000007b1d */ /* 0x014fe20000010000 */
[----:B------:R-:W-:Y:S01]  /*1a10*/  ELECT P1, URZ, PT ;  /* 0x0000000000ff782f */ /* 0x000fe20003820000 */
[----:B------:R-:W-:Y:S01]  /*1a20*/  @!P3 IMAD.MOV.U32 R2, RZ, RZ, 0x1800 ;  /* 0x00001800ff02b424 */ /* 0x000fe200078e00ff */
[----:B------:R-:W-:Y:S02]  /*1a30*/  UIADD3 UR16, UPT, UPT, UR8, 0x4000, URZ ;  /* 0x0000400008107890 */ /* 0x000fe4000fffe0ff */
[----:B------:R-:W-:Y:S02]  /*1a40*/  ISETP.LT.U32.AND P1, PT, R68, 0x20, P1 ;  /* 0x000000204400780c */ /* 0x000fe40000f21070 */
[----:B------:R-:W-:Y:S01]  /*1a50*/  ELECT P0, URZ, PT ;  /* 0x0000000000ff782f */ /* 0x000fe20003800000 */
[----:B------:R-:W-:-:S03]  /*1a60*/  UMOV UR10, UR14 ;  /* 0x0000000e000a7c82 */ /* 0x000fc60008000000 */
[----:B------:R-:W-:-:S07]  /*1a70*/  ISETP.LT.U32.AND P0, PT, R68, 0x20, P0 ;  /* 0x000000204400780c */ /* 0x000fce0000701070 */
[----:B------:R-:W-:Y:S01]  /*1a80*/  VOTEU.ANY UP0, P1 ;  /* 0x0000000000ff7886 */ /* 0x000fe20000800100 */
[----:B------:R-:W-:-:S04]  /*1a90*/  VOTEU.ANY UP2, P1 ;  /* 0x0000000000ff7886 */ /* 0x000fc80000840100 */
[----:B------:R-:W-:Y:S02]  /*1aa0*/  @UP0 UIADD3 UR17, UPT, UPT, UR8, 0x6000, URZ ;  /* 0x0000600008110890 */ /* 0x000fe4000fffe0ff */
[----:B------:R1:W-:Y:S01]  /*1ab0*/  @!P3 SYNCS.ARRIVE.TRANS64 RZ, [UR8+0x6000], R2 ;  /* 0x00600002ffffb9a7 */ /* 0x0003e20008000008 */
[----:B------:R-:W-:Y:S01]  /*1ac0*/  @UP0 UMOV UR18, URZ ;  /* 0x000000ff00120c82 */ /* 0x000fe20008000000 */
[----:B------:R-:W-:Y:S01]  /*1ad0*/  BAR.SYNC.DEFER_BLOCKING 0x0 ;  /* 0x0000000000007b1d */ /* 0x000fe20000010000 */
[----:B------:R-:W-:-:S05]  /*1ae0*/  UISETP.NE.U32.AND UP0, UPT, UR22, URZ, UPT ;  /* 0x000000ff1600728c */ /* 0x000fca000bf05070 */
[----:B------:R-:W-:Y:S01]  /*1af0*/  VOTEU.ANY UP1, P0 ;  /* 0x0000000000ff7886 */ /* 0x000fe20000020100 */
[----:B------:R-:W-:-:S04]  /*1b00*/  VOTEU.ANY UP3, P0 ;  /* 0x0000000000ff7886 */ /* 0x000fc80000060100 */
[----:B------:R-:W-:Y:S01]  /*1b10*/  @UP1 UIADD3 UR9, UPT, UPT, UR8, 0x6000, URZ ;  /* 0x0000600008091890 */ /* 0x000fe2000fffe0ff */
[----:B------:R-:W-:Y:S01]  /*1b20*/  @UP1 UMOV UR11, URZ ;  /* 0x000000ff000b1c82 */ /* 0x000fe20008000000 */
[----:B------:R1:W-:Y:S01]  /*1b30*/  @UP2 UTMALDG.2D [UR16], [UR24] ;  /* 0x00000010180025b4 */ /* 0x0003e20008008000 */
[----:B------:R2:W-:Y:S06]  /*1b40*/  MEMBAR.ALL.CTA ;  /* 0x0000000000007992 */ /* 0x0005ec0000008000 */
[----:B--2---:R-:W2:Y:S02]  /*1b50*/  FENCE.VIEW.ASYNC.S ;  /* 0x00000000000073c6 */ /* 0x004ea40000000000 */
[----:B--2---:R-:W-:Y:S06]  /*1b60*/  BAR.SYNC.DEFER_BLOCKING 0x0 ;  /* 0x0000000000007b1d */ /* 0x004fec0000010000 */
[----:B------:R1:W-:Y:S02]  /*1b70*/  @UP3 UTMALDG.2D [UR8], [UR26] ;  /* 0x000000081a0035b4 */ /* 0x0003e40008008000 */
[----:B------:R-:W-:Y:S06]  /*1b80*/  BAR.SYNC.DEFER_BLOCKING 0x0 ;  /* 0x0000000000007b1d */ /* 0x000fec0000010000 */
[----:B------:R-:W2:Y:S02]  /*1b90*/  SYNCS.PHASECHK.TRANS64.TRYWAIT P0, [UR8+0x6000], RZ ;  /* 0x006000ffff0075a7 */ /* 0x000ea40008001108 */
[----:B-12---:R-:W-:Y:S05]  /*1ba0*/  @!P0 BRA `(.L_x_60) ;  /* 0x0000000c00788947 */ /* 0x006fea0003800000 */
.L_x_78:
[----:B------:R-:W-:Y:S05]  /*1bb0*/  BRA.U UP0, `(.L_x_61) ;  /* 0x0000000100287547 */ /* 0x000fea000b800000 */
[----:B------:R-:W-:Y:S02]  /*1bc0*/  USHF.R.U32.HI UR4, URZ, 0x4, UR16 ;  /* 0x00000004ff047899 */ /* 0x000fe40008011610 */
[----:B------:R-:W-:Y:S02]  /*1bd0*/  USHF.R.U32.HI UR6, URZ, 0x4, UR8 ;  /* 0x00000004ff067899 */ /* 0x000fe40008011608 */
[----:B------:R-:W-:Y:S02]  /*1be0*/  USGXT.U32 UR4, UR4, 0xe ;  /* 0x0000000e0404789a */ /* 0x000fe40008000000 */
[----:B------:R-:W-:Y:S01]  /*1bf0*/  USGXT.U32 UR6, UR6, 0xe ;  /* 0x0000000e0606789a */ /* 0x000fe20008000000 */
[----:B------:R-:W-:Y:S01]  /*1c00*/  UMOV UR10, 0x0 ;  /* 0x00000000000a7882 */ /* 0x000fe20000000000 */
[----:B------:R-:W-:Y:S01]  /*1c10*/  UMOV UR11, 0x4210010 ;  /* 0x04210010000b7882 */ /* 0x000fe20000000000 */
[----:B------:R-:W-:Y:S01]  /*1c20*/  UMOV UR5, 0xc0004010 ;  /* 0xc000401000057882 */ /* 0x000fe20000000000 */
[----:B------:R-:W-:-:S05]  /*1c30*/  UMOV UR7, 0x40004040 ;  /* 0x4000404000077882 */ /* 0x000fca0000000000 */
[----:B------:R1:W-:Y:S01]  /*1c40*/  UTCQMMA gdesc[UR4], gdesc[UR6], tmem[UR23], tmem[UR10], idesc[UR11], !UPT ;  /* 0x00ff0a06040075ea */ /* 0x0003e2000f800317 */
[----:B------:R-:W-:Y:S02]  /*1c50*/  NOP ;  /* 0x0000000000007918 */ /* 0x000fe40000000000 */
.L_x_61:
[----:B------:R-:W-:Y:S01]  /*1c60*/  ELECT P0, URZ, PT ;  /* 0x0000000000ff782f */ /* 0x000fe20003800000 */
[----:B-1----:R-:W-:Y:S01]  /*1c70*/  UMOV UR4, UR12 ;  /* 0x0000000c00047c82 */ /* 0x002fe20008000000 */
[----:B------:R-:W-:Y:S02]  /*1c80*/  UMOV UR5, URZ ;  /* 0x000000ff00057c82 */ /* 0x000fe40008000000 */
[----:B------:R-:W-:-:S13]  /*1c90*/  ISETP.LT.U32.AND P0, PT, R68, 0x20, P0 ;  /* 0x000000204400780c */ /* 0x000fda0000701070 */
[----:B------:R-:W-:Y:S01]  /*1ca0*/  VOTEU.ANY UP0, P0 ;  /* 0x0000000000ff7886 */ /* 0x000fe20000000100 */
[----:B------:R-:W-:Y:S01]  /*1cb0*/  VOTEU.ANY UP1, P0 ;  /* 0x0000000000ff7886 */ /* 0x000fe20000020100 */
[----:B------:R-:W-:-:S03]  /*1cc0*/  ISETP.GE.U32.AND P0, PT, R10, 0x21, PT ;  /* 0x000000210a00780c */ /* 0x000fc60003f06070 */
[----:B------:R-:W-:Y:S02]  /*1cd0*/  @UP0 UMOV UR4, UR4 ;  /* 0x0000000400040c82 */ /* 0x000fe40008000000 */
[----:B------:R1:W-:Y:S01]  /*1ce0*/  @UP1 UTCBAR [UR4], URZ ;  /* 0x000000ff040013e9 */ /* 0x0003e200080000ff */
[----:B------:R-:W-:Y:S06]  /*1cf0*/  BAR.SYNC.DEFER_BLOCKING 0x0 ;  /* 0x0000000000007b1d */ /* 0x000fec0000010000 */
[----:B------:R-:W2:Y:S02]  /*1d00*/  SYNCS.PHASECHK.TRANS64.TRYWAIT P1, [UR8+0x6020], RZ ;  /* 0x006020ffff0075a7 */ /* 0x000ea40008021108 */
[----:B-12---:R-:W-:Y:S05]  /*1d10*/  @!P1 BRA `(.L_x_62) ;  /* 0x0000000c00289947 */ /* 0x006fea0003800000 */
.L_x_79:
[----:B------:R-:W-:Y:S01]  /*1d20*/  UMOV UR4, URZ ;  /* 0x000000ff00047c82 */ /* 0x000fe20008000000 */
[----:B------:R-:W-:Y:S05]  /*1d30*/  @!P0 BRA `(.L_x_59) ;  /* 0x0000000000fc8947 */ /* 0x000fea0003800000 */
[----:B------:R-:W1:Y:S01]  /*1d40*/  LDCU UR28, c[0x0][0x3a0] ;  /* 0x00007400ff1c77ac */ /* 0x000e620008000800 */
[----:B------:R-:W-:Y:S01]  /*1d50*/  UMOV UR5, 0x1 ;  /* 0x0000000100057882 */ /* 0x000fe20000000000 */
[----:B------:R-:W-:-:S05]  /*1d60*/  UMOV UR18, 0x20 ;  /* 0x0000002000127882 */ /* 0x000fca0000000000 */
.L_x_66:
[----:B------:R-:W-:Y:S01]  /*1d70*/  BAR.SYNC.DEFER_BLOCKING 0x0 ;  /* 0x0000000000007b1d */ /* 0x000fe20000010000 */
[----:B------:R-:W-:Y:S01]  /*1d80*/  ULEA UR9, UR5, UR8, 0x3 ;  /* 0x0000000805097291 */ /* 0x000fe2000f8e18ff */
[----:B------:R-:W-:Y:S01]  /*1d90*/  @!P3 IMAD.MOV.U32 R2, RZ, RZ, 0x1800 ;  /* 0x00001800ff02b424 */ /* 0x000fe200078e00ff */
[----:B------:R-:W-:Y:S01]  /*1da0*/  ELECT P1, URZ, PT ;  /* 0x0000000000ff782f */ /* 0x000fe20003820000 */
[----:B------:R-:W-:-:S03]  /*1db0*/  ULEA UR16, UR5, UR8, 0xb ;  /* 0x0000000805107291 */ /* 0x000fc6000f8e58ff */
[----:B------:R-:W-:Y:S02]  /*1dc0*/  ISETP.LT.U32.AND P1, PT, R68, 0x20, P1 ;  /* 0x000000204400780c */ /* 0x000fe40000f21070 */
[----:B------:R-:W-:Y:S01]  /*1dd0*/  ELECT P0, URZ, PT ;  /* 0x0000000000ff782f */ /* 0x000fe20003800000 */
[----:B------:R-:W-:-:S03]  /*1de0*/  UIADD3 UR16, UPT, UPT, UR16, 0x4000, URZ ;  /* 0x0000400010107890 */ /* 0x000fc6000fffe0ff */
[----:B------:R-:W-:Y:S01]  /*1df0*/  ISETP.LT.U32.AND P0, PT, R68, 0x20, P0 ;  /* 0x000000204400780c */ /* 0x000fe20000701070 */
[----:B------:R-:W-:Y:S01]  /*1e00*/  ULEA UR12, UR5, UR8, 0xc ;  /* 0x00000008050c7291 */ /* 0x000fe2000f8e60ff */
[----:B------:R-:W-:Y:S01]  /*1e10*/  UMOV UR15, UR18 ;  /* 0x00000012000f7c82 */ /* 0x000fe20008000000 */
[----:B------:R-:W-:-:S04]  /*1e20*/  USHF.L.U32 UR6, UR4, 0x1f, URZ ;  /* 0x0000001f04067899 */ /* 0x000fc800080006ff */
[----:B------:R-:W-:Y:S01]  /*1e30*/  VOTEU.ANY UP0, P1 ;  /* 0x0000000000ff7886 */ /* 0x000fe20000800100 */
[----:B------:R2:W-:Y:S04]  /*1e40*/  @!P3 SYNCS.ARRIVE.TRANS64 RZ, [UR9+0x6000], R2 ;  /* 0x00600002ffffb9a7 */ /* 0x0005e80008000009 */
[----:B------:R-:W-:Y:S01]  /*1e50*/  @UP0 UIADD3 UR17, UPT, UPT, UR9, 0x6000, URZ ;  /* 0x0000600009110890 */ /* 0x000fe2000fffe0ff */
[----:B------:R-:W-:Y:S01]  /*1e60*/  VOTEU.ANY UP0, P1 ;  /* 0x0000000000ff7886 */ /* 0x000fe20000800100 */
[----:B------:R-:W-:Y:S01]  /*1e70*/  BAR.SYNC.DEFER_BLOCKING 0x0 ;  /* 0x0000000000007b1d */ /* 0x000fe20000010000 */
[----:B--2---:R-:W-:-:S05]  /*1e80*/  IMAD.U32 R2, RZ, RZ, UR6 ;  /* 0x00000006ff027e24 */ /* 0x004fca000f8e00ff */
[----:B------:R-:W-:-:S05]  /*1e90*/  VOTEU.ANY UP1, P0 ;  /* 0x0000000000ff7886 */ /* 0x000fca0000020100 */
[----:B------:R-:W-:Y:S01]  /*1ea0*/  @UP1 UIADD3 UR13, UPT, UPT, UR9, 0x6000, URZ ;  /* 0x00006000090d1890 */ /* 0x000fe2000fffe0ff */
[----:B------:R-:W-:Y:S01]  /*1eb0*/  VOTEU.ANY UP1, P0 ;  /* 0x0000000000ff7886 */ /* 0x000fe20000020100 */
[----:B------:R2:W-:Y:S01]  /*1ec0*/  @UP0 UTMALDG.2D [UR16], [UR24] ;  /* 0x00000010180005b4 */ /* 0x0005e20008008000 */
[----:B------:R-:W-:Y:S01]  /*1ed0*/  UISETP.NE.U32.AND UP0, UPT, UR22, URZ, UPT ;  /* 0x000000ff1600728c */ /* 0x000fe2000bf05070 */
[----:B------:R4:W-:Y:S06]  /*1ee0*/  MEMBAR.ALL.CTA ;  /* 0x0000000000007992 */ /* 0x0009ec0000008000 */
[----:B----4-:R-:W4:Y:S02]  /*1ef0*/  FENCE.VIEW.ASYNC.S ;  /* 0x00000000000073c6 */ /* 0x010f240000000000 */
[----:B----4-:R-:W-:Y:S06]  /*1f00*/  BAR.SYNC.DEFER_BLOCKING 0x0 ;  /* 0x0000000000007b1d */ /* 0x010fec0000010000 */
[----:B------:R2:W-:Y:S02]  /*1f10*/  @UP1 UTMALDG.2D [UR12], [UR26] ;  /* 0x0000000c1a0015b4 */ /* 0x0005e40008008000 */
[----:B------:R-:W-:Y:S06]  /*1f20*/  BAR.SYNC.DEFER_BLOCKING 0x0 ;  /* 0x0000000000007b1d */ /* 0x000fec0000010000 */
[----:B------:R-:W4:Y:S02]  /*1f30*/  SYNCS.PHASECHK.TRANS64.TRYWAIT P0, [UR9+0x6000], R2 ;  /* 0x00600002ff0075a7 */ /* 0x000f240008001109 */
[----:B--2-4-:R-:W-:Y:S05]  /*1f40*/  @!P0 BRA `(.L_x_63) ;  /* 0x0000000800a88947 */ /* 0x014fea0003800000 */
.L_x_80:
        /* <DEDUP_REMOVED lines=9> */
[----:B------:R2:W-:Y:S01]  /*1fe0*/  UTCQMMA gdesc[UR6], gdesc[UR10], tmem[UR23], tmem[UR12], idesc[UR13], UPT ;  /* 0x00ff0c0a060075ea */ /* 0x0005e2000b800317 */
[----:B------:R-:W-:Y:S02]  /*1ff0*/  NOP ;  /* 0x0000000000007918 */ /* 0x000fe40000000000 */
.L_x_64:
[----:B------:R-:W-:Y:S01]  /*2000*/  ELECT P0, URZ, PT ;  /* 0x0000000000ff782f */ /* 0x000fe20003800000 */
[----:B--2---:R-:W-:-:S03]  /*2010*/  UIADD3 UR6, UPT, UPT, UR9, 0x6020, URZ ;  /* 0x0000602009067890 */ /* 0x004fc6000fffe0ff */
[----:B------:R-:W-:Y:S01]  /*2020*/  ISETP.LT.U32.AND P0, PT, R68, 0x20, P0 ;  /* 0x000000204400780c */ /* 0x000fe20000701070 */
[----:B------:R-:W-:-:S12]  /*2030*/  UMOV UR7, URZ ;  /* 0x000000ff00077c82 */ /* 0x000fd80008000000 */
[----:B------:R-:W-:Y:S01]  /*2040*/  VOTEU.ANY UP0, P0 ;  /* 0x0000000000ff7886 */ /* 0x000fe20000000100 */
[----:B------:R-:W-:-:S04]  /*2050*/  VOTEU.ANY UP1, P0 ;  /* 0x0000000000ff7886 */ /* 0x000fc80000020100 */
[----:B------:R-:W-:Y:S02]  /*2060*/  @UP0 UMOV UR6, UR6 ;  /* 0x0000000600060c82 */ /* 0x000fe40008000000 */
[----:B------:R2:W-:Y:S01]  /*2070*/  @UP1 UTCBAR [UR6], URZ ;  /* 0x000000ff060013e9 */ /* 0x0005e200080000ff */
[----:B------:R-:W-:Y:S06]  /*2080*/  BAR.SYNC.DEFER_BLOCKING 0x0 ;  /* 0x0000000000007b1d */ /* 0x000fec0000010000 */
[----:B------:R-:W4:Y:S02]  /*2090*/  SYNCS.PHASECHK.TRANS64.TRYWAIT P0, [UR9+0x6020], R2 ;  /* 0x00602002ff0075a7 */ /* 0x000f240008001109 */
[----:B--2-4-:R-:W-:Y:S05]  /*20a0*/  @!P0 BRA `(.L_x_65) ;  /* 0x00000008005c8947 */ /* 0x014fea0003800000 */
.L_x_81:
[----:B------:R-:W-:Y:S02]  /*20b0*/  UIADD3 UR5, UPT, UPT, UR5, 0x1, URZ ;  /* 0x0000000105057890 */ /* 0x000fe4000fffe0ff */
[----:B------:R-:W-:Y:S02]  /*20c0*/  UIADD3 UR18, UPT, UPT, UR18, 0x20, URZ ;  /* 0x0000002012127890 */ /* 0x000fe4000fffe0ff */
[----:B------:R-:W-:-:S04]  /*20d0*/  UISETP.NE.U32.AND UP0, UPT, UR5, 0x4, UPT ;  /* 0x000000040500788c */ /* 0x000fc8000bf05070 */
[----:B------:R-:W-:Y:S02]  /*20e0*/  USEL UR6, URZ, 0x1, UP0 ;  /* 0x00000001ff067887 */ /* 0x000fe40008000000 */
[----:B------:R-:W-:Y:S02]  /*20f0*/  USEL UR5, UR5, URZ, UP0 ;  /* 0x000000ff05057287 */ /* 0x000fe40008000000 */
[----:B-1----:R-:W-:Y:S02]  /*2100*/  UISETP.GE.AND UP0, UPT, UR18, UR28, UPT ;  /* 0x0000001c1200728c */ /* 0x002fe4000bf06270 */
[----:B------:R-:W-:-:S07]  /*2110*/  ULOP3.LUT UR4, UR4, UR6, URZ, 0x3c, !UPT ;  /* 0x0000000604047292 */ /* 0x000fce000f8e3cff */
[----:B------:R-:W-:Y:S05]  /*2120*/  BRA.U !UP0, `(.L_x_66) ;  /* 0xfffffffd08107547 */ /* 0x000fea000b83ffff */
.L_x_59:
[----:B--2-4-:R-:W-:Y:S01]  /*2130*/  BAR.SYNC.DEFER_BLOCKING 0x0 ;  /* 0x0000000000007b1d */ /* 0x014fe20000010000 */
[----:B------:R-:W-:-:S05]  /*2140*/  IMAD.SHL.U32 R2, R0, 0x40, RZ ;  /* 0x0000004000027824 */ /* 0x000fca00078e00ff */
[----:B------:R-:W-:Y:S04]  /*2150*/  BSSY.RECONVERGENT B3, `(.L_x_67) ;  /* 0x0000004000037945 */ /* 0x000fe80003800200 */
[----:B------:R-:W-:Y:S05]  /*2160*/  @P3 BRA `(.L_x_68) ;  /* 0x0000000000083947 */ /* 0x000fea0003800000 */
[----:B------:R-:W1:Y:S02]  /*2170*/  SYNCS.CCTL.IV [UR8+0x6000] ;  /* 0x00600000ff0079b1 */ /* 0x000e640008000008 */
[----:B-1----:R-:W1:Y:S02]  /*2180*/  SYNCS.CCTL.IV [UR8+0x6020] ;  /* 0x00602000ff0079b1 */ /* 0x002e640008000008 */
.L_x_68:
[----:B------:R-:W-:Y:S05]  /*2190*/  BSYNC.RECONVERGENT B3 ;  /* 0x0000000000037941 */ /* 0x000fea0003800200 */
.L_x_67:
[----:B-1----:R-:W-:Y:S06]  /*21a0*/  BAR.SYNC.DEFER_BLOCKING 0x0 ;  /* 0x0000000000007b1d */ /* 0x002fec0000010000 */
[----:B------:R-:W-:Y:S04]  /*21b0*/  BSSY.RECONVERGENT B3, `(.L_x_69) ;  /* 0x0000004000037945 */ /* 0x000fe80003800200 */
[----:B------:R-:W-:Y:S05]  /*21c0*/  @P3 BRA `(.L_x_70) ;  /* 0x0000000000083947 */ /* 0x000fea0003800000 */
[----:B------:R-:W1:Y:S02]  /*21d0*/  SYNCS.CCTL.IV [UR8+0x6008] ;  /* 0x00600800ff0079b1 */ /* 0x000e640008000008 */
[----:B-1----:R-:W1:Y:S02]  /*21e0*/  SYNCS.CCTL.IV [UR8+0x6028] ;  /* 0x00602800ff0079b1 */ /* 0x002e640008000008 */
.L_x_70:
[----:B------:R-:W-:Y:S05]  /*21f0*/  BSYNC.RECONVERGENT B3 ;  /* 0x0000000000037941 */ /* 0x000fea0003800200 */
.L_x_69:
[----:B-1----:R-:W-:Y:S06]  /*2200*/  BAR.SYNC.DEFER_BLOCKING 0x0 ;  /* 0x0000000000007b1d */ /* 0x002fec0000010000 */
[----:B------:R-:W-:Y:S04]  /*2210*/  BSSY.RECONVERGENT B3, `(.L_x_71) ;  /* 0x0000004000037945 */ /* 0x000fe80003800200 */
[----:B------:R-:W-:Y:S05]  /*2220*/  @P3 BRA `(.L_x_72) ;  /* 0x0000000000083947 */ /* 0x000fea0003800000 */
[----:B------:R-:W1:Y:S02]  /*2230*/  SYNCS.CCTL.IV [UR8+0x6010] ;  /* 0x00601000ff0079b1 */ /* 0x000e640008000008 */
[----:B-1----:R-:W1:Y:S02]  /*2240*/  SYNCS.CCTL.IV [UR8+0x6030] ;  /* 0x00603000ff0079b1 */ /* 0x002e640008000008 */
.L_x_72:
[----:B------:R-:W-:Y:S05]  /*2250*/  BSYNC.RECONVERGENT B3 ;  /* 0x0000000000037941 */ /* 0x000fea0003800200 */
.L_x_71:
[----:B-1----:R-:W-:Y:S06]  /*2260*/  BAR.SYNC.DEFER_BLOCKING 0x0 ;  /* 0x0000000000007b1d */ /* 0x002fec0000010000 */
[----:B------:R-:W-:Y:S04]  /*2270*/  BSSY.RECONVERGENT B3, `(.L_x_73) ;  /* 0x0000004000037945 */ /* 0x000fe80003800200 */
[----:B------:R-:W-:Y:S05]  /*2280*/  @P3 BRA `(.L_x_74) ;  /* 0x0000000000083947 */ /* 0x000fea0003800000 */
[----:B------:R-:W1:Y:S02]  /*2290*/  SYNCS.CCTL.IV [UR8+0x6018] ;  /* 0x00601800ff0079b1 */ /* 0x000e640008000008 */
[----:B-1----:R-:W1:Y:S02]  /*22a0*/  SYNCS.CCTL.IV [UR8+0x6038] ;  /* 0x00603800ff0079b1 */ /* 0x002e640008000008 */
.L_x_74:
[----:B------:R-:W-:Y:S05]  /*22b0*/  BSYNC.RECONVERGENT B3 ;  /* 0x0000000000037941 */ /* 0x000fea0003800200 */
.L_x_73:
[----:B------:R-:W-:Y:S01]  /*22c0*/  USHF.L.U32 UR22, UR22, 0x15, URZ ;  /* 0x0000001516167899 */ /* 0x000fe200080006ff */
[----:B------:R-:W-:Y:S01]  /*22d0*/  IMAD.SHL.U32 R3, R0, 0x10, RZ ;  /* 0x0000001000037824 */ /* 0x000fe200078e00ff */
[----:B------:R-:W-:Y:S01]  /*22e0*/  LOP3.LUT R2, R2, 0x1800, RZ, 0xc0, !PT ;  /* 0x0000180002027812 */ /* 0x000fe200078ec0ff */
[C---:B---3--:R-:W-:Y:S01]  /*22f0*/  IMAD.SHL.U32 R4, R0.reuse, 0x4, RZ ;  /* 0x0000000400047824 */ /* 0x048fe200078e00ff */
[----:B------:R-:W-:Y:S01]  /*2300*/  ULOP3.LUT UR22, UR22, 0x600000, URZ, 0xc0, !UPT ;  /* 0x0060000016167892 */ /* 0x000fe2000f8ec0ff */
[----:B------:R-:W-:Y:S01]  /*2310*/  IMAD.SHL.U32 R0, R0, 0x80, RZ ;  /* 0x0000008000007824 */ /* 0x000fe200078e00ff */
[----:B------:R-:W-:Y:S02]  /*2320*/  LOP3.LUT R3, R2, 0x70, R3, 0xf8, !PT ;  /* 0x0000007002037812 */ /* 0x000fe400078ef803 */
[----:B------:R-:W-:Y:S01]  /*2330*/  ELECT P0, URZ, PT ;  /* 0x0000000000ff782f */ /* 0x000fe20003800000 */
[----:B------:R-:W-:Y:S01]  /*2340*/  UIADD3 UR22, UPT, UPT, UR23, UR22, URZ ;  /* 0x0000001617167290 */ /* 0x000fe2000fffe0ff */
[----:B------:R-:W-:Y:S01]  /*2350*/  LOP3.LUT R3, R3, 0x40, R4, 0x78, !PT ;  /* 0x0000004003037812 */ /* 0x000fe200078e7804 */
[----:B------:R-:W-:Y:S01]  /*2360*/  UMOV UR9, UR14 ;  /* 0x0000000e00097c82 */ /* 0x000fe20008000000 */
[----:B------:R-:W-:Y:S01]  /*2370*/  ISETP.LT.U32.AND P0, PT, R68, 0x20, P0 ;  /* 0x000000204400780c */ /* 0x000fe20000701070 */
[----:B------:R-:W-:Y:S01]  /*2380*/  UMOV UR10, UR19 ;  /* 0x00000013000a7c82 */ /* 0x000fe20008000000 */
[----:B------:R-:W-:-:S04]  /*2390*/  LOP3.LUT R0, R3, 0x780, R0, 0xf8, !PT ;  /* 0x0000078003007812 */ /* 0x000fc800078ef800 */
[----:B------:R-:W-:Y:S01]  /*23a0*/  LDTM.16dp32bit_t0_t15.x64 R4, tmem[UR22] ;  /* 0x00000016000479ee */ /* 0x000fe20008b00000 */
[----:B------:R-:W2:Y:S01]  /*23b0*/  LDTM.16dp32bit_t16_t31.x64 R4, tmem[UR22+0x40] ;  /* 0x00004016000479ee */ /* 0x000ea20008b20000 */
[C---:B------:R-:W-:Y:S01]  /*23c0*/  LOP3.LUT R2, R0.reuse, 0x10, RZ, 0x3c, !PT ;  /* 0x0000001000027812 */ /* 0x040fe200078e3cff */
[----:B------:R-:W-:Y:S01]  /*23d0*/  NOP ;  /* 0x0000000000007918 */ /* 0x000fe20000000000 */
[----:B------:R-:W-:-:S03]  /*23e0*/  LOP3.LUT R3, R0, 0x20, RZ, 0x3c, !PT ;  /* 0x0000002000037812 */ /* 0x000fc600078e3cff */
[----:B--2---:R-:W-:Y:S01]  /*23f0*/  VOTEU.ANY UP1, P0 ;  /* 0x0000000000ff7886 */ /* 0x004fe20000020100 */
[----:B------:R-:W-:Y:S01]  /*2400*/  VOTEU.ANY UP0, P0 ;  /* 0x0000000000ff7886 */ /* 0x000fe20000000100 */
[----:B------:R-:W-:Y:S02]  /*2410*/  F2FP.SATFINITE.E4M3.F32.PACK_AB_MERGE_C R6, R7, R6, RZ ;  /* 0x000000060706723e */ /* 0x000fe400048070ff */
[----:B------:R-:W-:Y:S02]  /*2420*/  F2FP.SATFINITE.E4M3.F32.PACK_AB_MERGE_C R10, R11, R10, RZ ;  /* 0x0000000a0b0a723e */ /* 0x000fe400048070ff */
[----:B------:R-:W-:Y:S02]  /*2430*/  F2FP.SATFINITE.E4M3.F32.PACK_AB_MERGE_C R14, R15, R14, RZ ;  /* 0x0000000e0f0e723e */ /* 0x000fe400048070ff */
[----:B------:R-:W-:Y:S02]  /*2440*/  F2FP.SATFINITE.E4M3.F32.PACK_AB_MERGE_C R7, R19, R18, RZ ;  /* 0x000000121307723e */ /* 0x000fe400048070ff */
[----:B------:R-:W-:-:S02]  /*2450*/  F2FP.SATFINITE.E4M3.F32.PACK_AB_MERGE_C R22, R23, R22, RZ ;  /* 0x000000161716723e */ /* 0x000fc400048070ff */
[----:B------:R-:W-:Y:S02]  /*2460*/  F2FP.SATFINITE.E4M3.F32.PACK_AB_MERGE_C R26, R27, R26, RZ ;  /* 0x0000001a1b1a723e */ /* 0x000fe400048070ff */
        /* <DEDUP_REMOVED lines=10> */
[----:B------:R-:W-:-:S02]  /*2510*/  F2FP.SATFINITE.E4M3.F32.PACK_AB_MERGE_C R4, R5, R4, R6 ;  /* 0x000000040504723e */ /* 0x000fc40004807006 */
[----:B------:R-:W-:Y:S02]  /*2520*/  F2FP.SATFINITE.E4M3.F32.PACK_AB_MERGE_C R5, R9, R8, R10 ;  /* 0x000000080905723e */ /* 0x000fe4000480700a */
[----:B------:R-:W-:Y:S02]  /*2530*/  F2FP.SATFINITE.E4M3.F32.PACK_AB_MERGE_C R6, R13, R12, R14 ;  /* 0x0000000c0d06723e */ /* 0x000fe4000480700e */
[----:B------:R-:W-:Y:S02]  /*2540*/  F2FP.SATFINITE.E4M3.F32.PACK_AB_MERGE_C R7, R17, R16, R7 ;  /* 0x000000101107723e */ /* 0x000fe40004807007 */
[----:B------:R-:W-:Y:S02]  /*2550*/  F2FP.SATFINITE.E4M3.F32.PACK_AB_MERGE_C R20, R21, R20, R22 ;  /* 0x000000141514723e */ /* 0x000fe40004807016 */
[----:B------:R-:W-:Y:S01]  /*2560*/  F2FP.SATFINITE.E4M3.F32.PACK_AB_MERGE_C R21, R25, R24, R26 ;  /* 0x000000181915723e */ /* 0x000fe2000480701a */
[----:B-1----:R1:W-:Y:S01]  /*2570*/  STS.128 [R0+UR8], R4 ;  /* 0x0000000400007988 */ /* 0x0023e20008000c08 */
[----:B------:R-:W-:-:S02]  /*2580*/  F2FP.SATFINITE.E4M3.F32.PACK_AB_MERGE_C R22, R29, R28, R30 ;  /* 0x0000001c1d16723e */ /* 0x000fc4000480701e */
[----:B------:R-:W-:Y:S02]  /*2590*/  F2FP.SATFINITE.E4M3.F32.PACK_AB_MERGE_C R23, R33, R32, R23 ;  /* 0x000000202117723e */ /* 0x000fe40004807017 */
[----:B------:R-:W-:Y:S02]  /*25a0*/  F2FP.SATFINITE.E4M3.F32.PACK_AB_MERGE_C R36, R37, R36, R38 ;  /* 0x000000242524723e */ /* 0x000fe40004807026 */
[----:B------:R-:W-:Y:S01]  /*25b0*/  F2FP.SATFINITE.E4M3.F32.PACK_AB_MERGE_C R37, R41, R40, R42 ;  /* 0x000000282925723e */ /* 0x000fe2000480702a */
[----:B------:R1:W-:Y:S01]  /*25c0*/  STS.128 [R2+UR8], R20 ;  /* 0x0000001402007988 */ /* 0x0003e20008000c08 */
[----:B------:R-:W-:Y:S02]  /*25d0*/  F2FP.SATFINITE.E4M3.F32.PACK_AB_MERGE_C R38, R45, R44, R46 ;  /* 0x0000002c2d26723e */ /* 0x000fe4000480702e */
[----:B------:R-:W-:Y:S02]  /*25e0*/  F2FP.SATFINITE.E4M3.F32.PACK_AB_MERGE_C R39, R49, R48, R50 ;  /* 0x000000303127723e */ /* 0x000fe40004807032 */
[----:B------:R-:W-:-:S02]  /*25f0*/  F2FP.SATFINITE.E4M3.F32.PACK_AB_MERGE_C R52, R53, R52, R54 ;  /* 0x000000343534723e */ /* 0x000fc40004807036 */
[----:B------:R-:W-:Y:S01]  /*2600*/  F2FP.SATFINITE.E4M3.F32.PACK_AB_MERGE_C R53, R57, R56, R58 ;  /* 0x000000383935723e */ /* 0x000fe2000480703a */
[----:B------:R1:W-:Y:S01]  /*2610*/  STS.128 [R3+UR8], R36 ;  /* 0x0000002403007988 */ /* 0x0003e20008000c08 */
[----:B------:R-:W-:Y:S02]  /*2620*/  F2FP.SATFINITE.E4M3.F32.PACK_AB_MERGE_C R54, R61, R60, R62 ;  /* 0x0000003c3d36723e */ /* 0x000fe4000480703e */
[----:B------:R-:W-:Y:S02]  /*2630*/  F2FP.SATFINITE.E4M3.F32.PACK_AB_MERGE_C R55, R65, R64, R66 ;  /* 0x000000404137723e */ /* 0x000fe40004807042 */
[----:B------:R-:W-:-:S05]  /*2640*/  LOP3.LUT R8, R0, 0x30, RZ, 0x3c, !PT ;  /* 0x0000003000087812 */ /* 0x000fca00078e3cff */
[----:B------:R1:W-:Y:S01]  /*2650*/  STS.128 [R8+UR8], R52 ;  /* 0x0000003408007988 */ /* 0x0003e20008000c08 */
[----:B------:R2:W-:Y:S06]  /*2660*/  MEMBAR.ALL.CTA ;  /* 0x0000000000007992 */ /* 0x0005ec0000008000 */
[----:B--2---:R-:W2:Y:S02]  /*2670*/  FENCE.VIEW.ASYNC.S ;  /* 0x00000000000073c6 */ /* 0x004ea40000000000 */
[----:B--2---:R-:W-:Y:S06]  /*2680*/  BAR.SYNC.DEFER_BLOCKING 0x0 ;  /* 0x0000000000007b1d */ /* 0x004fec0000010000 */
[----:B------:R1:W-:Y:S01]  /*2690*/  @UP1 UTMASTG.2D [UR8], [UR20] ;  /* 0x00000008140013b5 */ /* 0x0003e20008008000 */
[----:B------:R0:W-:Y:S01]  /*26a0*/  UTMACMDFLUSH ;  /* 0x00000000000079b7 */ /* 0x0001e20000000000 */
[----:B------:R-:W-:-:S04]  /*26b0*/  DEPBAR.LE SB0, 0x0 ;  /* 0x000080000000791a */ /* 0x000fc80000000000 */
[----:B------:R-:W-:Y:S08]  /*26c0*/  BAR.SYNC.DEFER_BLOCKING 0x0 ;  /* 0x0000000000007b1d */ /* 0x000ff00000010000 */
[----:B------:R-:W-:Y:S06]  /*26d0*/  BAR.SYNC.DEFER_BLOCKING 0x0 ;  /* 0x0000000000007b1d */ /* 0x000fec0000010000 */
[----:B-1----:R-:W-:Y:S05]  /*26e0*/  @P2 BRA `(.L_x_75) ;  /* 0x0000000000a02947 */ /* 0x002fea0003800000 */
[----:B------:R-:W1:Y:S01]  /*26f0*/  S2UR UR5, SR_CgaCtaId ;  /* 0x00000000000579c3 */ /* 0x000e620000008800 */
[----:B------:R-:W-:Y:S01]  /*2700*/  NOP ;  /* 0x0000000000007918 */ /* 0x000fe20000000000 */
[----:B------:R-:W-:Y:S01]  /*2710*/  UMOV UR4, 0x50 ;  /* 0x0000005000047882 */ /* 0x000fe20000000000 */
[----:B------:R-:W-:Y:S02]  /*2720*/  IMAD.U32 R0, RZ, RZ, UR23 ;  /* 0x00000017ff007e24 */ /* 0x000fe4000f8e00ff */
[----:B------:R-:W-:Y:S02]  /*2730*/  IMAD.MOV.U32 R3, RZ, RZ, 0xf ;  /* 0x0000000fff037424 */ /* 0x000fe400078e00ff */
[----:B------:R-:W-:Y:S01]  /*2740*/  IMAD.MOV.U32 R7, RZ, RZ, 0x1 ;  /* 0x00000001ff077424 */ /* 0x000fe200078e00ff */
[----:B------:R-:W-:-:S04]  /*2750*/  LOP3.LUT R0, R0, 0xffff, RZ, 0xc0, !PT ;  /* 0x0000ffff00007812 */ /* 0x000fc800078ec0ff */
[----:B------:R-:W-:-:S05]  /*2760*/  SHF.R.U32.HI R0, RZ, 0x5, R0 ;  /* 0x00000005ff007819 */ /* 0x000fca0000011600 */
[----:B------:R-:W-:Y:S01]  /*2770*/  VIADD R2, R0, 0x10 ;  /* 0x0000001000027836 */ /* 0x000fe20000000000 */
[----:B------:R-:W-:Y:S01]  /*2780*/  SHF.L.U32 R0, R3, R0, RZ ;  /* 0x0000000003007219 */ /* 0x000fe200000006ff */
[----:B-1----:R-:W-:-:S03]  /*2790*/  ULEA UR6, UR5, UR4, 0x18 ;  /* 0x0000000405067291 */ /* 0x002fc6000f8ec0ff */
[----:B------:R-:W-:-:S04]  /*27a0*/  SHF.L.U32 R3, R7, R2, RZ ;  /* 0x0000000207037219 */ /* 0x000fc800000006ff */
[----:B------:R-:W-:Y:S02]  /*27b0*/  LOP3.LUT R0, R3, R0, RZ, 0xfc, !PT ;  /* 0x0000000003007212 */ /* 0x000fe400078efcff */
[----:B------:R-:W1:Y:S02]  /*27c0*/  LDS R5, [UR6] ;  /* 0x00000006ff057984 */ /* 0x000e640008000800 */
[C---:B------:R-:W-:Y:S02]  /*27d0*/  LOP3.LUT R2, R0.reuse, 0xffff, RZ, 0xc0, !PT ;  /* 0x0000ffff00027812 */ /* 0x040fe400078ec0ff */
[----:B-1----:R-:W-:-:S04]  /*27e0*/  LOP3.LUT R3, R0, 0xffff, R5, 0x80, !PT ;  /* 0x0000ffff00037812 */ /* 0x002fc800078e8005 */
[----:B------:R-:W-:-:S13]  /*27f0*/  ISETP.NE.AND P0, PT, R3, R2, PT ;  /* 0x000000020300720c */ /* 0x000fda0003f05270 */
[----:B------:R-:W-:Y:S05]  /*2800*/  @P0 BRA `(.L_x_76) ;  /* 0x0000000000500947 */ /* 0x000fea0003800000 */
[----:B------:R-:W-:Y:S02]  /*2810*/  SHF.R.U32.HI R5, RZ, 0x10, R5 ;  /* 0x00000010ff057819 */ /* 0x000fe40000011605 */
[----:B------:R-:W-:-:S04]  /*2820*/  SHF.R.U32.HI R2, RZ, 0x10, R0 ;  /* 0x00000010ff027819 */ /* 0x000fc80000011600 */
[----:B------:R-:W-:-:S04]  /*2830*/  LOP3.LUT R5, R5, R2, RZ, 0xc0, !PT ;  /* 0x0000000205057212 */ /* 0x000fc800078ec0ff */
[----:B------:R-:W-:-:S13]  /*2840*/  ISETP.NE.AND P0, PT, R5, R2, PT ;  /* 0x000000020500720c */ /* 0x000fda0003f05270 */
[----:B------:R-:W-:Y:S05]  /*2850*/  @P0 BRA `(.L_x_77) ;  /* 0x0000000000300947 */ /* 0x000fea0003800000 */
[----:B------:R-:W-:Y:S01]  /*2860*/  R2UR UR4, R0 ;  /* 0x00000000000472ca */ /* 0x000fe200000e0000 */
[----:B------:R-:W-:Y:S01]  /*2870*/  VOTEU.ANY UR5, UPT, PT ;  /* 0x0000000000057886 */ /* 0x000fe200038e0100 */
[----:B------:R-:W1:Y:S01]  /*2880*/  S2R R0, SR_LANEID ;  /* 0x0000000000007919 */ /* 0x000e620000000000 */
[----:B------:R-:W-:-:S10]  /*2890*/  UFLO.U32 UR5, UR5 ;  /* 0x00000005000572bd */ /* 0x000fd400080e0000 */
[----:B------:R-:W-:-:S06]  /*28a0*/  ULOP3.LUT UR4, URZ, UR4, URZ, 0x33, !UPT ;  /* 0x00000004ff047292 */ /* 0x000fcc000f8e33ff */
[----:B------:R-:W-:-:S04]  /*28b0*/  IMAD.U32 R2, RZ, RZ, UR4 ;  /* 0x00000004ff027e24 */ /* 0x000fc8000f8e00ff */
[----:B------:R-:W2:Y:S02]  /*28c0*/  REDUX UR7, R2 ;  /* 0x00000000020773c4 */ /* 0x000ea40000000000 */
[----:B------:R3:W-:Y:S01]  /*28d0*/  UTCATOMSWS.AND URZ, UR4 ;  /* 0x0000000400ff79e3 */ /* 0x0007e20008000000 */
[----:B-1----:R-:W-:Y:S01]  /*28e0*/  ISETP.EQ.U32.AND P0, PT, R0, UR5, PT ;  /* 0x0000000500007c0c */ /* 0x002fe2000bf02070 */
[----:B--2---:R-:W-:-:S12]  /*28f0*/  IMAD.U32 R0, RZ, RZ, UR7 ;  /* 0x00000007ff007e24 */ /* 0x004fd8000f8e00ff */
[----:B------:R3:W-:Y:S01]  /*2900*/  @P0 ATOMS.AND RZ, [UR6], R0 ;  /* 0x00000000ffff098c */ /* 0x0007e2000a800006 */
[----:B------:R-:W-:Y:S05]  /*2910*/  BRA `(.L_x_75) ;  /* 0x0000000000147947 */ /* 0x000fea0003800000 */
.L_x_77:
[----:B------:R-:W-:-:S07]  /*2920*/  MOV R2, 0x2940 ;  /* 0x0000294000027802 */ /* 0x000fce0000000f00 */
[----:B------:R-:W-:Y:S05]  /*2930*/  CALL.REL.NOINC `($__internal_0_$__cuda_sm10x_tcgen05_guardrail_trap_col_being_dealloced_not_returned_by_alloc) ;  /* 0x0000000000447944 */ /* 0x000fea0003c00000 */
[----:B------:R-:W-:Y:S05]  /*2940*/  BRA `(.L_x_75) ;  /* 0x0000000000087947 */ /* 0x000fea0003800000 */
.L_x_76:
[----:B------:R-:W-:-:S07]  /*2950*/  MOV R2, 0x2970 ;  /* 0x0000297000027802 */ /* 0x000fce0000000f00 */
[----:B------:R-:W-:Y:S05]  /*2960*/  CALL.REL.NOINC `($__internal_2_$__cuda_sm10x_tcgen05_guardrail_trap_unallocated_columns_being_dealloced) ;  /* 0x0000000000507944 */ /* 0x000fea0003c00000 */
.L_x_75:
[----:B------:R-:W-:Y:S01]  /*2970*/  NOP ;  /* 0x0000000000007918 */ /* 0x000fe20000000000 */
[----:B---3--:R-:W-:Y:S05]  /*2980*/  EXIT ;  /* 0x000000000000794d */ /* 0x008fea0003800000 */
.L_x_60:
[----:B------:R-:W1:Y:S02]  /*2990*/  SYNCS.PHASECHK.TRANS64.TRYWAIT P0, [UR8+0x6000], RZ ;  /* 0x006000ffff0075a7 */ /* 0x000e640008001108 */
[----:B-1----:R-:W-:Y:S05]  /*29a0*/  @!P0 BRA `(.L_x_60) ;  /* 0xfffffffc00f88947 */ /* 0x002fea000383ffff */
[----:B------:R-:W-:Y:S05]  /*29b0*/  BRA `(.L_x_78) ;  /* 0xfffffff0007c7947 */ /* 0x000fea000383ffff */
.L_x_62:
[----:B------:R-:W1:Y:S02]  /*29c0*/  SYNCS.PHASECHK.TRANS64.TRYWAIT P1, [UR8+0x6020], RZ ;  /* 0x006020ffff0075a7 */ /* 0x000e640008021108 */
[----:B-1----:R-:W-:Y:S05]  /*29d0*/  @!P1 BRA `(.L_x_62) ;  /* 0xfffffffc00f89947 */ /* 0x002fea000383ffff */
[----:B------:R-:W-:Y:S05]  /*29e0*/  BRA `(.L_x_79) ;  /* 0xfffffff000cc7947 */ /* 0x000fea000383ffff */
.L_x_63:
[----:B------:R-:W2:Y:S02]  /*29f0*/  SYNCS.PHASECHK.TRANS64.TRYWAIT P0, [UR9+0x6000], R2 ;  /* 0x00600002ff0075a7 */ /* 0x000ea40008001109 */
[----:B--2---:R-:W-:Y:S05]  /*2a00*/  @!P0 BRA `(.L_x_63) ;  /* 0xfffffffc00f88947 */ /* 0x004fea000383ffff */
[----:B------:R-:W-:Y:S05]  /*2a10*/  BRA `(.L_x_80) ;  /* 0xfffffff4004c7947 */ /* 0x000fea000383ffff */
.L_x_65:
[----:B------:R-:W2:Y:S02]  /*2a20*/  SYNCS.PHASECHK.TRANS64.TRYWAIT P0, [UR9+0x6020], R2 ;  /* 0x00602002ff0075a7 */ /* 0x000ea40008001109 */
[----:B--2---:R-:W-:Y:S05]  /*2a30*/  @!P0 BRA `(.L_x_65) ;  /* 0xfffffffc00f88947 */ /* 0x004fea000383ffff */
[----:B------:R-:W-:Y:S05]  /*2a40*/  BRA `(.L_x_81) ;  /* 0xfffffff400987947 */ /* 0x000fea000383ffff */
        .weak           $__internal_0_$__cuda_sm10x_tcgen05_guardrail_trap_col_being_dealloced_not_returned_by_alloc
        .type           $__internal_0_$__cuda_sm10x_tcgen05_guardrail_trap_col_being_dealloced_not_returned_by_alloc,@function
        .size           $__internal_0_$__cuda_sm10x_tcgen05_guardrail_trap_col_being_dealloced_not_returned_by_alloc,($__internal_1_$__cuda_sm10x_tcgen05_guardrail_trap_phase_invalid_during_alloc - $__internal_0_$__cuda_sm10x_tcgen05_guardrail_trap_col_being_dealloced_not_returned_by_alloc)
$__internal_0_$__cuda_sm10x_tcgen05_guardrail_trap_col_being_dealloced_not_returned_by_alloc:
[----:B------:R-:W-:Y:S05]  /*2a50*/  BPT.TRAP 0x1 ;  /* 0x000000040000795c */ /* 0x000fea0000300000 */
[----:B------:R-:W-:-:S04]  /*2a60*/  IMAD.MOV.U32 R3, RZ, RZ, 0x0 ;  /* 0x00000000ff037424 */ /* 0x000fc800078e00ff */
[----:B------:R-:W-:Y:S05]  /*2a70*/  RET.REL.NODEC R2 `(gluon_tcgen05) ;  /* 0xffffffd402607950 */ /* 0x000fea0003c3ffff */
        .weak           $__internal_1_$__cuda_sm10x_tcgen05_guardrail_trap_phase_invalid_during_alloc
        .type           $__internal_1_$__cuda_sm10x_tcgen05_guardrail_trap_phase_invalid_during_alloc,@function
        .size           $__internal_1_$__cuda_sm10x_tcgen05_guardrail_trap_phase_invalid_during_alloc,($__internal_2_$__cuda_sm10x_tcgen05_guardrail_trap_unallocated_columns_being_dealloced - $__internal_1_$__cuda_sm10x_tcgen05_guardrail_trap_phase_invalid_during_alloc)
$__internal_1_$__cuda_sm10x_tcgen05_guardrail_trap_phase_invalid_during_alloc:
[----:B------:R-:W-:Y:S05]  /*2a80*/  BPT.TRAP 0x1 ;  /* 0x000000040000795c */ /* 0x000fea0000300000 */
[----:B------:R-:W-:-:S04]  /*2a90*/  IMAD.MOV.U32 R3, RZ, RZ, 0x0 ;  /* 0x00000000ff037424 */ /* 0x000fc800078e00ff */
[----:B------:R-:W-:Y:S05]  /*2aa0*/  RET.REL.NODEC R2 `(gluon_tcgen05) ;  /* 0xffffffd402547950 */ /* 0x000fea0003c3ffff */
        .weak           $__internal_2_$__cuda_sm10x_tcgen05_guardrail_trap_unallocated_columns_being_dealloced
        .type           $__internal_2_$__cuda_sm10x_tcgen05_guardrail_trap_unallocated_columns_being_dealloced,@function
        .size           $__internal_2_$__cuda_sm10x_tcgen05_guardrail_trap_unallocated_columns_being_dealloced,(.L_x_85 - $__internal_2_$__cuda_sm10x_tcgen05_guardrail_trap_unallocated_columns_being_dealloced)
$__internal_2_$__cuda_sm10x_tcgen05_guardrail_trap_unallocated_columns_being_dealloced:
[----:B------:R-:W-:Y:S05]  /*2ab0*/  BPT.TRAP 0x1 ;  /* 0x000000040000795c */ /* 0x000fea0000300000 */
[----:B------:R-:W-:-:S04]  /*2ac0*/  IMAD.MOV.U32 R3, RZ, RZ, 0x0 ;  /* 0x00000000ff037424 */ /* 0x000fc800078e00ff */
[----:B------:R-:W-:Y:S05]  /*2ad0*/  RET.REL.NODEC R2 `(gluon_tcgen05) ;  /* 0xffffffd402487950 */ /* 0x000fea0003c3ffff */
.L_x_82:
[----:B------:R-:W-:-:S00]  /*2ae0*/  BRA `(.L_x_82) ;  /* 0xfffffffc00fc7947 */ /* 0x000fc0000383ffff */
[----:B------:R-:W-:-:S00]  /*2af0*/  NOP ;  /* 0x0000000000007918 */ /* 0x000fc00000000000 */
        /* <DEDUP_REMOVED lines=8> */
.L_x_85:


//--------------------- .nv.shared.gluon_tcgen05  --------------------------
	.section	.nv.shared.gluon_tcgen05,"aw",@nobits
	.sectionflags	@""
	.align	16
	.zero		1024


//--------------------- .nv.shared.reserved.0     --------------------------
	.section	.nv.shared.reserved.0,"aw",@nobits
	.align	8
	.weak		__nv_reservedSMEM_offset_0_alias
	.size		__nv_reservedSMEM_offset_0_alias, 0, 64
	.other		__nv_reservedSMEM_offset_0_alias,@"STO_CUDA_RESERVED_SHARED STV_DEFAULT"
__nv_reservedSMEM_offset_0_alias:
	.zero		0
.nv.shared.reserved.0:
	.zero		64
	.weak		__nv_reservedSMEM_allocation_phase
	.type		__nv_reservedSMEM_allocation_phase,@object
	.size		__nv_reservedSMEM_allocation_phase,(.L_0 - __nv_reservedSMEM_allocation_phase)
__nv_reservedSMEM_allocation_phase:
	.zero		1
.L_0:
	.zero		7
	.weak		__nv_reservedSMEM_devtool_atexit_pc
	.type		__nv_reservedSMEM_devtool_atexit_pc,@object
	.size		__nv_reservedSMEM_devtool_atexit_pc,(__nv_reservedSMEM_allocation_mask - __nv_reservedSMEM_devtool_atexit_pc)
__nv_reservedSMEM_devtool_atexit_pc:
	.zero		8
	.weak		__nv_reservedSMEM_allocation_mask
	.type		__nv_reservedSMEM_allocation_mask,@object
	.size		__nv_reservedSMEM_allocation_mask,(.L_2 - __nv_reservedSMEM_allocation_mask)
__nv_reservedSMEM_allocation_mask:
	.zero		4
.L_2:


//--------------------- .nv.constant0.gluon_tcgen05 --------------------------
	.section	.nv.constant0.gluon_tcgen05,"a",@progbits
	.sectionflags	@""
	.align	4
.nv.constant0.gluon_tcgen05:
	.zero		976


//--------------------- SYMBOLS --------------------------

	.type		.nv.reservedSmem.offset0,@object
	.size		.nv.reservedSmem.offset0,0x4
	.type		.nv.reservedSmem.cap,@object
	.size		.nv.reservedSmem.cap,0x4
